	.headerflags	@"EF_CUDA_TEXMODE_UNIFIED EF_CUDA_64BIT_ADDRESS EF_CUDA_SM89 EF_CUDA_VIRTUAL_SM(EF_CUDA_SM89)"
	.elftype	@"ET_EXEC"


//--------------------- .nv.info                  --------------------------
	.section	.nv.info,"",@"SHT_CUDA_INFO"
	.align	4


	//----- nvinfo : EIATTR_REGCOUNT
	.align		4
        /*0000*/ 	.byte	0x04, 0x2f
        /*0002*/ 	.short	(.L_2 - .L_1)
	.align		4
.L_1:
        /*0004*/ 	.word	index@(triton__0d1d2d3d4d5d67de8910de)
        /*0008*/ 	.word	0x0000002c


	//----- nvinfo : EIATTR_MAX_STACK_SIZE
	.align		4
.L_2:
        /*000c*/ 	.byte	0x04, 0x23
        /*000e*/ 	.short	(.L_4 - .L_3)
	.align		4
.L_3:
        /*0010*/ 	.word	index@(triton__0d1d2d3d4d5d67de8910de)
        /*0014*/ 	.word	0x00000000


	//----- nvinfo : EIATTR_MIN_STACK_SIZE
	.align		4
.L_4:
        /*0018*/ 	.byte	0x04, 0x12
        /*001a*/ 	.short	(.L_6 - .L_5)
	.align		4
.L_5:
        /*001c*/ 	.word	index@(triton__0d1d2d3d4d5d67de8910de)
        /*0020*/ 	.word	0x00000000


	//----- nvinfo : EIATTR_FRAME_SIZE
	.align		4
.L_6:
        /*0024*/ 	.byte	0x04, 0x11
        /*0026*/ 	.short	(.L_8 - .L_7)
	.align		4
.L_7:
        /*0028*/ 	.word	index@(triton__0d1d2d3d4d5d67de8910de)
        /*002c*/ 	.word	0x00000000
.L_8:


//--------------------- .nv.info.triton__0d1d2d3d4d5d67de8910de --------------------------
	.section	.nv.info.triton__0d1d2d3d4d5d67de8910de,"",@"SHT_CUDA_INFO"
	.align	4


	//----- nvinfo : EIATTR_CUDA_API_VERSION
	.align		4
        /*0000*/ 	.byte	0x04, 0x37
        /*0002*/ 	.short	(.L_10 - .L_9)
.L_9:
        /*0004*/ 	.word	0x0000007b


	//----- nvinfo : EIATTR_PARAM_CBANK
	.align		4
.L_10:
        /*0008*/ 	.byte	0x04, 0x0a
        /*000a*/ 	.short	(.L_12 - .L_11)
	.align		4
.L_11:
        /*000c*/ 	.word	index@(.nv.constant0.triton__0d1d2d3d4d5d67de8910de)
        /*0010*/ 	.short	0x0160
        /*0012*/ 	.short	0x0044


	//----- nvinfo : EIATTR_CBANK_PARAM_SIZE
	.align		4
.L_12:
        /*0014*/ 	.byte	0x03, 0x19
        /*0016*/ 	.short	0x0044


	//----- nvinfo : EIATTR_KPARAM_INFO
	.align		4
        /*0018*/ 	.byte	0x04, 0x17
        /*001a*/ 	.short	(.L_14 - .L_13)
.L_13:
        /*001c*/ 	.word	0x00000000
        /*0020*/ 	.short	0x000a
        /*0022*/ 	.short	0x0040
        /*0024*/ 	.byte	0x00, 0xf0, 0x11, 0x00


	//----- nvinfo : EIATTR_KPARAM_INFO
	.align		4
.L_14:
        /*0028*/ 	.byte	0x04, 0x17
        /*002a*/ 	.short	(.L_16 - .L_15)
.L_15:
        /*002c*/ 	.word	0x00000000
        /*0030*/ 	.short	0x0009
        /*0032*/ 	.short	0x003c
        /*0034*/ 	.byte	0x00, 0xf0, 0x11, 0x00


	//----- nvinfo : EIATTR_KPARAM_INFO
	.align		4
.L_16:
        /*0038*/ 	.byte	0x04, 0x17
        /*003a*/ 	.short	(.L_18 - .L_17)
.L_17:
        /*003c*/ 	.word	0x00000000
        /*0040*/ 	.short	0x0008
        /*0042*/ 	.short	0x0038
        /*0044*/ 	.byte	0x00, 0xf0, 0x11, 0x00


	//----- nvinfo : EIATTR_KPARAM_INFO
	.align		4
.L_18:
        /*0048*/ 	.byte	0x04, 0x17
        /*004a*/ 	.short	(.L_20 - .L_19)
.L_19:
        /*004c*/ 	.word	0x00000000
        /*0050*/ 	.short	0x0007
        /*0052*/ 	.short	0x0034
        /*0054*/ 	.byte	0x00, 0xf0, 0x11, 0x00


	//----- nvinfo : EIATTR_KPARAM_INFO
	.align		4
.L_20:
        /*0058*/ 	.byte	0x04, 0x17
        /*005a*/ 	.short	(.L_22 - .L_21)
.L_21:
        /*005c*/ 	.word	0x00000000
        /*0060*/ 	.short	0x0006
        /*0062*/ 	.short	0x0030
        /*0064*/ 	.byte	0x00, 0xf0, 0x11, 0x00


	//----- nvinfo : EIATTR_KPARAM_INFO
	.align		4
.L_22:
        /*0068*/ 	.byte	0x04, 0x17
        /*006a*/ 	.short	(.L_24 - .L_23)
.L_23:
        /*006c*/ 	.word	0x00000000
        /*0070*/ 	.short	0x0005
        /*0072*/ 	.short	0x0028
        /*0074*/ 	.byte	0x00, 0xf0, 0x21, 0x00


	//----- nvinfo : EIATTR_KPARAM_INFO
	.align		4
.L_24:
        /*0078*/ 	.byte	0x04, 0x17
        /*007a*/ 	.short	(.L_26 - .L_25)
.L_25:
        /*007c*/ 	.word	0x00000000
        /*0080*/ 	.short	0x0004
        /*0082*/ 	.short	0x0020
        /*0084*/ 	.byte	0x00, 0xf0, 0x21, 0x00


	//----- nvinfo : EIATTR_KPARAM_INFO
	.align		4
.L_26:
        /*0088*/ 	.byte	0x04, 0x17
        /*008a*/ 	.short	(.L_28 - .L_27)
.L_27:
        /*008c*/ 	.word	0x00000000
        /*0090*/ 	.short	0x0003
        /*0092*/ 	.short	0x0018
        /*0094*/ 	.byte	0x00, 0xf0, 0x21, 0x00


	//----- nvinfo : EIATTR_KPARAM_INFO
	.align		4
.L_28:
        /*0098*/ 	.byte	0x04, 0x17
        /*009a*/ 	.short	(.L_30 - .L_29)
.L_29:
        /*009c*/ 	.word	0x00000000
        /*00a0*/ 	.short	0x0002
        /*00a2*/ 	.short	0x0010
        /*00a4*/ 	.byte	0x00, 0xf0, 0x21, 0x00


	//----- nvinfo : EIATTR_KPARAM_INFO
	.align		4
.L_30:
        /*00a8*/ 	.byte	0x04, 0x17
        /*00aa*/ 	.short	(.L_32 - .L_31)
.L_31:
        /*00ac*/ 	.word	0x00000000
        /*00b0*/ 	.short	0x0001
        /*00b2*/ 	.short	0x0008
        /*00b4*/ 	.byte	0x00, 0xf0, 0x21, 0x00


	//----- nvinfo : EIATTR_KPARAM_INFO
	.align		4
.L_32:
        /*00b8*/ 	.byte	0x04, 0x17
        /*00ba*/ 	.short	(.L_34 - .L_33)
.L_33:
        /*00bc*/ 	.word	0x00000000
        /*00c0*/ 	.short	0x0000
        /*00c2*/ 	.short	0x0000
        /*00c4*/ 	.byte	0x00, 0xf0, 0x21, 0x00


	//----- nvinfo : EIATTR_MAXREG_COUNT
	.align		4
.L_34:
        /*00c8*/ 	.byte	0x03, 0x1b
        /*00ca*/ 	.short	0x00ff


	//----- nvinfo : EIATTR_EXIT_INSTR_OFFSETS
	.align		4
        /*00cc*/ 	.byte	0x04, 0x1c
        /*00ce*/ 	.short	(.L_36 - .L_35)


	//   ....[0]....
.L_35:
        /*00d0*/ 	.word	0x00001c10


	//   ....[1]....
        /*00d4*/ 	.word	0x00001c30


	//----- nvinfo : EIATTR_MAX_THREADS
	.align		4
.L_36:
        /*00d8*/ 	.byte	0x04, 0x05
        /*00da*/ 	.short	(.L_38 - .L_37)
.L_37:
        /*00dc*/ 	.word	0x00000080
        /*00e0*/ 	.word	0x00000001
        /*00e4*/ 	.word	0x00000001
.L_38:


//--------------------- .nv.rel.action            --------------------------
	.section	.nv.rel.action,"",@"SHT_CUDA_RELOCINFO"
	.align	8
	.sectionentsize	8
        /*0000*/ 	.byte	0x73, 0x00, 0x00, 0x00, 0x00, 0x00, 0x00, 0x00, 0x00, 0x00, 0x00, 0x11, 0x25, 0x00, 0x05, 0x36


//--------------------- .nv.constant0.triton__0d1d2d3d4d5d67de8910de --------------------------
	.section	.nv.constant0.triton__0d1d2d3d4d5d67de8910de,"a",@progbits
	.align	4
.nv.constant0.triton__0d1d2d3d4d5d67de8910de:
	.zero		420


//--------------------- .text.triton__0d1d2d3d4d5d67de8910de --------------------------
	.section	.text.triton__0d1d2d3d4d5d67de8910de,"ax",@progbits
	.sectioninfo	@"SHI_REGISTERS=44"
	.align	128
        .global         triton__0d1d2d3d4d5d67de8910de
        .type           triton__0d1d2d3d4d5d67de8910de,@function
        .size           triton__0d1d2d3d4d5d67de8910de,(.L_x_1 - triton__0d1d2d3d4d5d67de8910de)
        .other          triton__0d1d2d3d4d5d67de8910de,@"STO_CUDA_ENTRY STV_DEFAULT"
triton__0d1d2d3d4d5d67de8910de:
.text.triton__0d1d2d3d4d5d67de8910de:
[----:B------:R-:W-:-:S02]  /*0000*/  IMAD.MOV.U32 R1, RZ, RZ, c[0x0][0x28] ;  /* 0x00000a00ff017624 */ /* 0x000fc400078e00ff */
[----:B------:R-:W-:Y:S01]  /*0010*/  IABS R2, c[0x0][0x190] ;  /* 0x0000640000027a13 */ /* 0x000fe20000000000 */
[----:B------:R-:W0:Y:S01]  /*0020*/  S2R R0, SR_TID.X ;  /* 0x0000000000007919 */ /* 0x000e220000002100 */
[----:B------:R-:W-:Y:S01]  /*0030*/  IABS R3, c[0x0][0x194] ;  /* 0x0000650000037a13 */ /* 0x000fe20000000000 */
[----:B------:R-:W-:Y:S01]  /*0040*/  CS2R R30, SRZ ;  /* 0x00000000001e7805 */ /* 0x000fe2000001ff00 */
[----:B------:R-:W1:Y:S01]  /*0050*/  I2F.RP R4, R2 ;  /* 0x0000000200047306 */ /* 0x000e620000209400 */
[----:B------:R-:W2:Y:S01]  /*0060*/  S2R R5, SR_CTAID.X ;  /* 0x0000000000057919 */ /* 0x000ea20000002500 */
[----:B------:R-:W-:Y:S01]  /*0070*/  IMAD.MOV.U32 R29, RZ, RZ, RZ ;  /* 0x000000ffff1d7224 */ /* 0x000fe200078e00ff */
[----:B------:R-:W-:Y:S01]  /*0080*/  ULDC.64 UR6, c[0x0][0x118] ;  /* 0x0000460000067ab9 */ /* 0x000fe20000000a00 */
[----:B------:R-:W-:Y:S01]  /*0090*/  CS2R R34, SRZ ;  /* 0x0000000000227805 */ /* 0x000fe2000001ff00 */
[----:B------:R-:W-:-:S03]  /*00a0*/  ULDC.64 UR4, c[0x0][0x198] ;  /* 0x0000660000047ab9 */ /* 0x000fc60000000a00 */
[----:B------:R-:W3:Y:S08]  /*00b0*/  I2F.RP R8, R3 ;  /* 0x0000000300087306 */ /* 0x000ef00000209400 */
[----:B-1----:R-:W1:Y:S01]  /*00c0*/  MUFU.RCP R4, R4 ;  /* 0x0000000400047308 */ /* 0x002e620000001000 */
[----:B0-----:R-:W-:-:S07]  /*00d0*/  IMAD.SHL.U32 R0, R0, 0x8, RZ ;  /* 0x0000000800007824 */ /* 0x001fce00078e00ff */
[----:B---3--:R-:W0:Y:S01]  /*00e0*/  MUFU.RCP R8, R8 ;  /* 0x0000000800087308 */ /* 0x008e220000001000 */
[----:B------:R-:W-:Y:S02]  /*00f0*/  LOP3.LUT R0, R0, 0x3f8, RZ, 0xc0, !PT ;  /* 0x000003f800007812 */ /* 0x000fe400078ec0ff */
[----:B-1----:R-:W-:-:S03]  /*0100*/  IADD3 R6, R4, 0xffffffe, RZ ;  /* 0x0ffffffe04067810 */ /* 0x002fc60007ffe0ff */
[----:B--2---:R-:W-:Y:S02]  /*0110*/  IMAD R4, R5, 0x400, R0 ;  /* 0x0000040005047824 */ /* 0x004fe400078e0200 */
[----:B------:R1:W2:Y:S03]  /*0120*/  F2I.FTZ.U32.TRUNC.NTZ R7, R6 ;  /* 0x0000000600077305 */ /* 0x0002a6000021f000 */
[----:B------:R-:W-:Y:S02]  /*0130*/  IADD3 R5, R4, 0x1, RZ ;  /* 0x0000000104057810 */ /* 0x000fe40007ffe0ff */
[----:B0-----:R-:W-:Y:S02]  /*0140*/  IADD3 R12, R8, 0xffffffe, RZ ;  /* 0x0ffffffe080c7810 */ /* 0x001fe40007ffe0ff */
[----:B------:R-:W-:Y:S02]  /*0150*/  IABS R13, R5 ;  /* 0x00000005000d7213 */ /* 0x000fe40000000000 */
[----:B------:R-:W-:Y:S01]  /*0160*/  LOP3.LUT R5, R5, c[0x0][0x190], RZ, 0x3c, !PT ;  /* 0x0000640005057a12 */ /* 0x000fe200078e3cff */
[----:B-1----:R-:W-:Y:S01]  /*0170*/  IMAD.MOV.U32 R6, RZ, RZ, RZ ;  /* 0x000000ffff067224 */ /* 0x002fe200078e00ff */
[----:B------:R-:W-:-:S02]  /*0180*/  IADD3 R11, R4, 0x3, RZ ;  /* 0x00000003040b7810 */ /* 0x000fc40007ffe0ff */
[----:B------:R-:W-:Y:S02]  /*0190*/  ISETP.GE.AND P1, PT, R5, RZ, PT ;  /* 0x000000ff0500720c */ /* 0x000fe40003f26270 */
[----:B------:R-:W-:Y:S01]  /*01a0*/  LOP3.LUT R10, R11, c[0x0][0x190], RZ, 0x3c, !PT ;  /* 0x000064000b0a7a12 */ /* 0x000fe200078e3cff */
[----:B--2---:R-:W-:Y:S01]  /*01b0*/  IMAD.MOV R9, RZ, RZ, -R7 ;  /* 0x000000ffff097224 */ /* 0x004fe200078e0a07 */
[----:B------:R-:W-:Y:S02]  /*01c0*/  IABS R17, R11 ;  /* 0x0000000b00117213 */ /* 0x000fe40000000000 */
[----:B------:R-:W-:Y:S01]  /*01d0*/  ISETP.GE.AND P4, PT, R10, RZ, PT ;  /* 0x000000ff0a00720c */ /* 0x000fe20003f86270 */
[----:B------:R-:W-:Y:S01]  /*01e0*/  IMAD R9, R9, R2, RZ ;  /* 0x0000000209097224 */ /* 0x000fe200078e02ff */
[----:B------:R-:W-:-:S03]  /*01f0*/  IADD3 R10, R4, 0x4, RZ ;  /* 0x00000004040a7810 */ /* 0x000fc60007ffe0ff */
[----:B------:R-:W-:Y:S01]  /*0200*/  IMAD.HI.U32 R9, R7, R9, R6 ;  /* 0x0000000907097227 */ /* 0x000fe200078e0006 */
[----:B------:R-:W-:Y:S01]  /*0210*/  IADD3 R6, R4, 0x2, RZ ;  /* 0x0000000204067810 */ /* 0x000fe20007ffe0ff */
[----:B------:R-:W0:Y:S01]  /*0220*/  F2I.FTZ.U32.TRUNC.NTZ R7, R12 ;  /* 0x0000000c00077305 */ /* 0x000e22000021f000 */
[----:B------:R-:W-:Y:S02]  /*0230*/  IABS R19, R10 ;  /* 0x0000000a00137213 */ /* 0x000fe40000000000 */
[----:B------:R-:W-:Y:S01]  /*0240*/  IABS R15, R6 ;  /* 0x00000006000f7213 */ /* 0x000fe20000000000 */
[C---:B------:R-:W-:Y:S01]  /*0250*/  IMAD.HI.U32 R0, R9.reuse, R13, RZ ;  /* 0x0000000d09007227 */ /* 0x040fe200078e00ff */
[----:B------:R-:W-:Y:S02]  /*0260*/  LOP3.LUT R8, R6, c[0x0][0x190], RZ, 0x3c, !PT ;  /* 0x0000640006087a12 */ /* 0x000fe400078e3cff */
[----:B------:R-:W-:Y:S01]  /*0270*/  LOP3.LUT R10, R10, c[0x0][0x190], RZ, 0x3c, !PT ;  /* 0x000064000a0a7a12 */ /* 0x000fe200078e3cff */
[----:B------:R-:W-:Y:S01]  /*0280*/  IMAD.MOV R14, RZ, RZ, -R0 ;  /* 0x000000ffff0e7224 */ /* 0x000fe200078e0a00 */
[----:B------:R-:W-:Y:S01]  /*0290*/  ISETP.GE.AND P6, PT, R8, RZ, PT ;  /* 0x000000ff0800720c */ /* 0x000fe20003fc6270 */
[----:B------:R-:W-:Y:S01]  /*02a0*/  IMAD.HI.U32 R28, R9, R15, RZ ;  /* 0x0000000f091c7227 */ /* 0x000fe200078e00ff */
[----:B------:R-:W-:-:S03]  /*02b0*/  IADD3 R8, R4, 0x5, RZ ;  /* 0x0000000504087810 */ /* 0x000fc60007ffe0ff */
[----:B------:R-:W-:Y:S01]  /*02c0*/  IMAD R5, R2, R14, R13 ;  /* 0x0000000e02057224 */ /* 0x000fe200078e020d */
[----:B------:R-:W-:Y:S01]  /*02d0*/  IABS R21, R8 ;  /* 0x0000000800157213 */ /* 0x000fe20000000000 */
[----:B------:R-:W-:Y:S01]  /*02e0*/  IMAD.MOV R11, RZ, RZ, -R28 ;  /* 0x000000ffff0b7224 */ /* 0x000fe200078e0a1c */
[----:B------:R-:W-:Y:S01]  /*02f0*/  LOP3.LUT R8, R8, c[0x0][0x190], RZ, 0x3c, !PT ;  /* 0x0000640008087a12 */ /* 0x000fe200078e3cff */
[----:B0-----:R-:W-:Y:S01]  /*0300*/  IMAD.MOV R6, RZ, RZ, -R7 ;  /* 0x000000ffff067224 */ /* 0x001fe200078e0a07 */
[C---:B------:R-:W-:Y:S01]  /*0310*/  ISETP.GT.U32.AND P2, PT, R2.reuse, R5, PT ;  /* 0x000000050200720c */ /* 0x040fe20003f44070 */
[----:B------:R-:W-:Y:S02]  /*0320*/  IMAD R15, R2, R11, R15 ;  /* 0x0000000b020f7224 */ /* 0x000fe400078e020f */
[----:B------:R-:W-:Y:S01]  /*0330*/  IMAD R13, R6, R3, RZ ;  /* 0x00000003060d7224 */ /* 0x000fe200078e02ff */
[----:B------:R-:W-:Y:S01]  /*0340*/  MOV R6, RZ ;  /* 0x000000ff00067202 */ /* 0x000fe20000000f00 */
[----:B------:R-:W-:Y:S01]  /*0350*/  IMAD.HI.U32 R12, R9, R17, RZ ;  /* 0x00000011090c7227 */ /* 0x000fe200078e00ff */
[----:B------:R-:W-:-:S03]  /*0360*/  ISETP.GT.U32.AND P5, PT, R2, R15, PT ;  /* 0x0000000f0200720c */ /* 0x000fc60003fa4070 */
[----:B------:R-:W-:-:S04]  /*0370*/  IMAD.HI.U32 R11, R9, R19, RZ ;  /* 0x00000013090b7227 */ /* 0x000fc800078e00ff */
[----:B------:R-:W-:Y:S01]  /*0380*/  @!P2 IMAD.IADD R5, R5, 0x1, -R2 ;  /* 0x000000010505a824 */ /* 0x000fe200078e0a02 */
[----:B------:R-:W-:Y:S01]  /*0390*/  @!P2 IADD3 R0, R0, 0x1, RZ ;  /* 0x000000010000a810 */ /* 0x000fe20007ffe0ff */
[----:B------:R-:W-:Y:S01]  /*03a0*/  IMAD.HI.U32 R13, R7, R13, R6 ;  /* 0x0000000d070d7227 */ /* 0x000fe200078e0006 */
[----:B------:R-:W-:Y:S02]  /*03b0*/  IADD3 R7, R4, 0x6, RZ ;  /* 0x0000000604077810 */ /* 0x000fe40007ffe0ff */
[----:B------:R-:W-:Y:S01]  /*03c0*/  ISETP.GE.U32.AND P3, PT, R5, R2, PT ;  /* 0x000000020500720c */ /* 0x000fe20003f66070 */
[----:B------:R-:W-:Y:S01]  /*03d0*/  IMAD.MOV R14, RZ, RZ, -R12 ;  /* 0x000000ffff0e7224 */ /* 0x000fe200078e0a0c */
[----:B------:R-:W-:Y:S01]  /*03e0*/  IABS R23, R7 ;  /* 0x0000000700177213 */ /* 0x000fe20000000000 */
[----:B------:R-:W-:Y:S01]  /*03f0*/  IMAD.MOV R16, RZ, RZ, -R11 ;  /* 0x000000ffff107224 */ /* 0x000fe200078e0a0b */
[----:B------:R-:W-:Y:S01]  /*0400*/  @!P5 IADD3 R28, R28, 0x1, RZ ;  /* 0x000000011c1cd810 */ /* 0x000fe20007ffe0ff */
[----:B------:R-:W-:Y:S01]  /*0410*/  IMAD R17, R2, R14, R17 ;  /* 0x0000000e02117224 */ /* 0x000fe200078e0211 */
[----:B------:R-:W-:Y:S01]  /*0420*/  IADD3 R14, R4, 0x7, RZ ;  /* 0x00000007040e7810 */ /* 0x000fe20007ffe0ff */
[C---:B------:R-:W-:Y:S01]  /*0430*/  IMAD R19, R2.reuse, R16, R19 ;  /* 0x0000001002137224 */ /* 0x040fe200078e0213 */
[----:B------:R-:W-:Y:S01]  /*0440*/  IABS R16, R4 ;  /* 0x0000000400107213 */ /* 0x000fe20000000000 */
[----:B------:R-:W-:Y:S01]  /*0450*/  @!P5 IMAD.IADD R15, R15, 0x1, -R2 ;  /* 0x000000010f0fd824 */ /* 0x000fe200078e0a02 */
[----:B------:R-:W-:Y:S01]  /*0460*/  ISETP.GT.U32.AND P0, PT, R2, R17, PT ;  /* 0x000000110200720c */ /* 0x000fe20003f04070 */
[----:B------:R-:W-:Y:S01]  /*0470*/  IMAD.HI.U32 R5, R9, R23, RZ ;  /* 0x0000001709057227 */ /* 0x000fe200078e00ff */
[----:B------:R-:W-:-:S02]  /*0480*/  LOP3.LUT R7, R7, c[0x0][0x190], RZ, 0x3c, !PT ;  /* 0x0000640007077a12 */ /* 0x000fc400078e3cff */
[----:B------:R-:W-:Y:S01]  /*0490*/  @P3 IADD3 R0, R0, 0x1, RZ ;  /* 0x0000000100003810 */ /* 0x000fe20007ffe0ff */
[----:B------:R-:W-:Y:S01]  /*04a0*/  IMAD.HI.U32 R6, R9, R21, RZ ;  /* 0x0000001509067227 */ /* 0x000fe200078e00ff */
[----:B------:R-:W-:Y:S02]  /*04b0*/  ISETP.GE.U32.AND P2, PT, R15, R2, PT ;  /* 0x000000020f00720c */ /* 0x000fe40003f46070 */
[C---:B------:R-:W-:Y:S01]  /*04c0*/  ISETP.GT.U32.AND P3, PT, R2.reuse, R19, PT ;  /* 0x000000130200720c */ /* 0x040fe20003f64070 */
[----:B------:R-:W-:Y:S01]  /*04d0*/  IMAD.MOV R18, RZ, RZ, -R6 ;  /* 0x000000ffff127224 */ /* 0x000fe200078e0a06 */
[----:B------:R-:W-:Y:S01]  /*04e0*/  IADD3 R15, -R5, RZ, RZ ;  /* 0x000000ff050f7210 */ /* 0x000fe20007ffe1ff */
[----:B------:R-:W-:Y:S02]  /*04f0*/  IMAD.MOV.U32 R26, RZ, RZ, R0 ;  /* 0x000000ffff1a7224 */ /* 0x000fe400078e0000 */
[C---:B------:R-:W-:Y:S01]  /*0500*/  IMAD R21, R2.reuse, R18, R21 ;  /* 0x0000001202157224 */ /* 0x040fe200078e0215 */
[----:B------:R-:W-:Y:S01]  /*0510*/  IABS R18, R14 ;  /* 0x0000000e00127213 */ /* 0x000fe20000000000 */
[----:B------:R-:W-:Y:S01]  /*0520*/  IMAD R23, R2, R15, R23 ;  /* 0x0000000f02177224 */ /* 0x000fe200078e0217 */
[----:B------:R-:W-:Y:S01]  /*0530*/  @!P0 IADD3 R12, R12, 0x1, RZ ;  /* 0x000000010c0c8810 */ /* 0x000fe20007ffe0ff */
[----:B------:R-:W-:Y:S01]  /*0540*/  @!P0 IMAD.IADD R17, R17, 0x1, -R2 ;  /* 0x0000000111118824 */ /* 0x000fe200078e0a02 */
[----:B------:R-:W-:Y:S01]  /*0550*/  ISETP.GT.U32.AND P5, PT, R2, R21, PT ;  /* 0x000000150200720c */ /* 0x000fe20003fa4070 */
[----:B------:R-:W-:Y:S01]  /*0560*/  @!P1 IMAD.MOV R26, RZ, RZ, -R26 ;  /* 0x000000ffff1a9224 */ /* 0x000fe200078e0a1a */
[----:B------:R-:W-:Y:S01]  /*0570*/  @P2 IADD3 R28, R28, 0x1, RZ ;  /* 0x000000011c1c2810 */ /* 0x000fe20007ffe0ff */
[----:B------:R-:W-:Y:S01]  /*0580*/  @!P3 IMAD.IADD R19, R19, 0x1, -R2 ;  /* 0x000000011313b824 */ /* 0x000fe200078e0a02 */
[----:B------:R-:W-:Y:S01]  /*0590*/  ISETP.GT.U32.AND P1, PT, R2, R23, PT ;  /* 0x000000170200720c */ /* 0x000fe20003f24070 */
[----:B------:R-:W-:Y:S01]  /*05a0*/  IMAD.HI.U32 R15, R9, R16, RZ ;  /* 0x00000010090f7227 */ /* 0x000fe200078e00ff */
[----:B------:R-:W-:-:S02]  /*05b0*/  @!P6 IADD3 R28, -R28, RZ, RZ ;  /* 0x000000ff1c1ce210 */ /* 0x000fc40007ffe1ff */
[----:B------:R-:W-:Y:S01]  /*05c0*/  ISETP.GE.U32.AND P2, PT, R17, R2, PT ;  /* 0x000000021100720c */ /* 0x000fe20003f46070 */
[----:B------:R-:W-:Y:S01]  /*05d0*/  IMAD.HI.U32 R9, R9, R18, RZ ;  /* 0x0000001209097227 */ /* 0x000fe200078e00ff */
[----:B------:R-:W-:Y:S02]  /*05e0*/  ISETP.GE.U32.AND P6, PT, R19, R2, PT ;  /* 0x000000021300720c */ /* 0x000fe40003fc6070 */
[----:B------:R-:W-:Y:S01]  /*05f0*/  @!P3 IADD3 R11, R11, 0x1, RZ ;  /* 0x000000010b0bb810 */ /* 0x000fe20007ffe0ff */
[----:B------:R-:W-:Y:S01]  /*0600*/  IMAD.MOV R17, RZ, RZ, -R15 ;  /* 0x000000ffff117224 */ /* 0x000fe200078e0a0f */
[----:B------:R-:W-:Y:S01]  /*0610*/  @!P5 IADD3 R6, R6, 0x1, RZ ;  /* 0x000000010606d810 */ /* 0x000fe20007ffe0ff */
[----:B------:R-:W-:Y:S01]  /*0620*/  IMAD.MOV R25, RZ, RZ, -R9 ;  /* 0x000000ffff197224 */ /* 0x000fe200078e0a09 */
[----:B------:R-:W-:Y:S01]  /*0630*/  LOP3.LUT R14, R14, c[0x0][0x190], RZ, 0x3c, !PT ;  /* 0x000064000e0e7a12 */ /* 0x000fe200078e3cff */
[C---:B------:R-:W-:Y:S01]  /*0640*/  IMAD R17, R2.reuse, R17, R16 ;  /* 0x0000001102117224 */ /* 0x040fe200078e0210 */
[----:B------:R-:W-:Y:S01]  /*0650*/  @!P1 IADD3 R5, R5, 0x1, RZ ;  /* 0x0000000105059810 */ /* 0x000fe20007ffe0ff */
[----:B------:R-:W-:-:S02]  /*0660*/  IMAD R19, R2, R25, R18 ;  /* 0x0000001902137224 */ /* 0x000fc400078e0212 */
[--C-:B------:R-:W-:Y:S01]  /*0670*/  @!P5 IMAD.IADD R21, R21, 0x1, -R2.reuse ;  /* 0x000000011515d824 */ /* 0x100fe200078e0a02 */
[C---:B------:R-:W-:Y:S01]  /*0680*/  ISETP.GT.U32.AND P0, PT, R2.reuse, R17, PT ;  /* 0x000000110200720c */ /* 0x040fe20003f04070 */
[----:B------:R-:W-:Y:S01]  /*0690*/  @!P1 IMAD.IADD R23, R23, 0x1, -R2 ;  /* 0x0000000117179824 */ /* 0x000fe200078e0a02 */
[----:B------:R-:W-:Y:S01]  /*06a0*/  ISETP.GT.U32.AND P3, PT, R2, R19, PT ;  /* 0x000000130200720c */ /* 0x000fe20003f64070 */
[----:B------:R-:W-:Y:S01]  /*06b0*/  IMAD.HI.U32 R0, R13, R16, RZ ;  /* 0x000000100d007227 */ /* 0x000fe200078e00ff */
[----:B------:R-:W-:Y:S02]  /*06c0*/  @P2 IADD3 R12, R12, 0x1, RZ ;  /* 0x000000010c0c2810 */ /* 0x000fe40007ffe0ff */
[----:B------:R-:W-:Y:S01]  /*06d0*/  @P6 IADD3 R11, R11, 0x1, RZ ;  /* 0x000000010b0b6810 */ /* 0x000fe20007ffe0ff */
[----:B------:R-:W-:Y:S01]  /*06e0*/  IMAD.MOV R13, RZ, RZ, -R0 ;  /* 0x000000ffff0d7224 */ /* 0x000fe200078e0a00 */
[-C--:B------:R-:W-:Y:S01]  /*06f0*/  ISETP.GE.U32.AND P2, PT, R21, R2.reuse, PT ;  /* 0x000000021500720c */ /* 0x080fe20003f46070 */
[----:B------:R-:W-:Y:S01]  /*0700*/  @!P4 IMAD.MOV R12, RZ, RZ, -R12 ;  /* 0x000000ffff0cc224 */ /* 0x000fe200078e0a0c */
[----:B------:R-:W-:-:S02]  /*0710*/  ISETP.GE.U32.AND P6, PT, R23, R2, PT ;  /* 0x000000021700720c */ /* 0x000fc40003fc6070 */
[----:B------:R-:W-:Y:S01]  /*0720*/  ISETP.GE.AND P5, PT, R10, RZ, PT ;  /* 0x000000ff0a00720c */ /* 0x000fe20003fa6270 */
[----:B------:R-:W-:Y:S01]  /*0730*/  @!P0 IMAD.IADD R17, R17, 0x1, -R2 ;  /* 0x0000000111118824 */ /* 0x000fe200078e0a02 */
[----:B------:R-:W-:Y:S01]  /*0740*/  ISETP.GE.AND P4, PT, R8, RZ, PT ;  /* 0x000000ff0800720c */ /* 0x000fe20003f86270 */
[----:B------:R-:W-:Y:S01]  /*0750*/  IMAD R10, R3, R13, R16 ;  /* 0x0000000d030a7224 */ /* 0x000fe200078e0210 */
[----:B------:R-:W-:Y:S01]  /*0760*/  @!P0 IADD3 R15, R15, 0x1, RZ ;  /* 0x000000010f0f8810 */ /* 0x000fe20007ffe0ff */
[----:B------:R-:W-:Y:S01]  /*0770*/  @!P3 IMAD.IADD R19, R19, 0x1, -R2 ;  /* 0x000000011313b824 */ /* 0x000fe200078e0a02 */
[----:B------:R-:W-:Y:S01]  /*0780*/  ISETP.GE.AND P0, PT, R7, RZ, PT ;  /* 0x000000ff0700720c */ /* 0x000fe20003f06270 */
[----:B------:R-:W-:Y:S01]  /*0790*/  CS2R R22, SRZ ;  /* 0x0000000000167805 */ /* 0x000fe2000001ff00 */
[----:B------:R-:W-:Y:S02]  /*07a0*/  @!P3 IADD3 R9, R9, 0x1, RZ ;  /* 0x000000010909b810 */ /* 0x000fe40007ffe0ff */
[----:B------:R-:W-:-:S02]  /*07b0*/  @P2 IADD3 R6, R6, 0x1, RZ ;  /* 0x0000000106062810 */ /* 0x000fc40007ffe0ff */
[----:B------:R-:W-:Y:S02]  /*07c0*/  @P6 IADD3 R5, R5, 0x1, RZ ;  /* 0x0000000105056810 */ /* 0x000fe40007ffe0ff */
[-C--:B------:R-:W-:Y:S01]  /*07d0*/  ISETP.GE.U32.AND P2, PT, R17, R2.reuse, PT ;  /* 0x000000021100720c */ /* 0x080fe20003f46070 */
[----:B------:R-:W-:Y:S01]  /*07e0*/  @!P4 IMAD.MOV R6, RZ, RZ, -R6 ;  /* 0x000000ffff06c224 */ /* 0x000fe200078e0a06 */
[----:B------:R-:W-:Y:S02]  /*07f0*/  ISETP.GE.U32.AND P1, PT, R19, R2, PT ;  /* 0x000000021300720c */ /* 0x000fe40003f26070 */
[----:B------:R-:W-:Y:S02]  /*0800*/  ISETP.GT.U32.AND P6, PT, R3, R10, PT ;  /* 0x0000000a0300720c */ /* 0x000fe40003fc4070 */
[----:B------:R-:W-:Y:S02]  /*0810*/  LOP3.LUT R2, R4, c[0x0][0x190], RZ, 0x3c, !PT ;  /* 0x0000640004027a12 */ /* 0x000fe400078e3cff */
[----:B------:R-:W-:-:S02]  /*0820*/  @!P5 IADD3 R11, -R11, RZ, RZ ;  /* 0x000000ff0b0bd210 */ /* 0x000fc40007ffe1ff */
[----:B------:R-:W-:Y:S02]  /*0830*/  ISETP.GE.AND P5, PT, R2, RZ, PT ;  /* 0x000000ff0200720c */ /* 0x000fe40003fa6270 */
[----:B------:R-:W-:Y:S02]  /*0840*/  LOP3.LUT R2, R4, c[0x0][0x194], RZ, 0x3c, !PT ;  /* 0x0000650004027a12 */ /* 0x000fe400078e3cff */
[----:B------:R-:W-:Y:S02]  /*0850*/  @P2 IADD3 R15, R15, 0x1, RZ ;  /* 0x000000010f0f2810 */ /* 0x000fe40007ffe0ff */
[----:B------:R-:W-:Y:S01]  /*0860*/  ISETP.GE.AND P2, PT, R14, RZ, PT ;  /* 0x000000ff0e00720c */ /* 0x000fe20003f46270 */
[----:B------:R-:W-:Y:S01]  /*0870*/  @!P6 IMAD.IADD R10, R10, 0x1, -R3 ;  /* 0x000000010a0ae824 */ /* 0x000fe200078e0a03 */
[----:B------:R-:W-:Y:S02]  /*0880*/  @P1 IADD3 R9, R9, 0x1, RZ ;  /* 0x0000000109091810 */ /* 0x000fe40007ffe0ff */
[----:B------:R-:W-:-:S02]  /*0890*/  ISETP.NE.AND P1, PT, RZ, c[0x0][0x190], PT ;  /* 0x00006400ff007a0c */ /* 0x000fc40003f25270 */
[----:B------:R-:W-:Y:S01]  /*08a0*/  ISETP.GE.U32.AND P4, PT, R10, R3, PT ;  /* 0x000000030a00720c */ /* 0x000fe20003f86070 */
[----:B------:R-:W-:Y:S01]  /*08b0*/  @!P5 IMAD.MOV R15, RZ, RZ, -R15 ;  /* 0x000000ffff0fd224 */ /* 0x000fe200078e0a0f */
[----:B------:R-:W-:Y:S02]  /*08c0*/  LOP3.LUT R3, RZ, c[0x0][0x190], RZ, 0x33, !PT ;  /* 0x00006400ff037a12 */ /* 0x000fe400078e33ff */
[----:B------:R-:W-:Y:S01]  /*08d0*/  ISETP.GE.AND P3, PT, R2, RZ, PT ;  /* 0x000000ff0200720c */ /* 0x000fe20003f66270 */
[----:B------:R-:W-:Y:S01]  /*08e0*/  IMAD.MOV.U32 R2, RZ, RZ, R5 ;  /* 0x000000ffff027224 */ /* 0x000fe200078e0005 */
[C---:B------:R-:W-:Y:S01]  /*08f0*/  SEL R5, R3.reuse, R15, !P1 ;  /* 0x0000000f03057207 */ /* 0x040fe20004800000 */
[----:B------:R-:W-:Y:S01]  /*0900*/  @!P2 IMAD.MOV R9, RZ, RZ, -R9 ;  /* 0x000000ffff09a224 */ /* 0x000fe200078e0a09 */
[C---:B------:R-:W-:Y:S01]  /*0910*/  SEL R28, R3.reuse, R28, !P1 ;  /* 0x0000001c031c7207 */ /* 0x040fe20004800000 */
[----:B------:R-:W-:Y:S01]  /*0920*/  @!P0 IMAD.MOV R2, RZ, RZ, -R2 ;  /* 0x000000ffff028224 */ /* 0x000fe200078e0a02 */
[----:B------:R-:W-:Y:S01]  /*0930*/  SEL R32, R3, R11, !P1 ;  /* 0x0000000b03207207 */ /* 0x000fe20004800000 */
[----:B------:R-:W-:Y:S01]  /*0940*/  IMAD.HI R8, R5, 0x66666667, RZ ;  /* 0x6666666705087827 */ /* 0x000fe200078e02ff */
[----:B------:R-:W-:-:S02]  /*0950*/  SEL R26, R3, R26, !P1 ;  /* 0x0000001a031a7207 */ /* 0x000fc40004800000 */
[C---:B------:R-:W-:Y:S01]  /*0960*/  SEL R25, R3.reuse, R12, !P1 ;  /* 0x0000000c03197207 */ /* 0x040fe20004800000 */
[----:B------:R-:W-:Y:S01]  /*0970*/  IMAD.HI R11, R28, 0x66666667, RZ ;  /* 0x666666671c0b7827 */ /* 0x000fe200078e02ff */
[C---:B------:R-:W-:Y:S02]  /*0980*/  SEL R37, R3.reuse, R6, !P1 ;  /* 0x0000000603257207 */ /* 0x040fe40004800000 */
[C---:B------:R-:W-:Y:S01]  /*0990*/  SEL R7, R3.reuse, R2, !P1 ;  /* 0x0000000203077207 */ /* 0x040fe20004800000 */
[----:B------:R-:W-:Y:S01]  /*09a0*/  IMAD.HI R10, R26, 0x66666667, RZ ;  /* 0x666666671a0a7827 */ /* 0x000fe200078e02ff */
[----:B------:R-:W-:Y:S02]  /*09b0*/  SEL R6, R3, R9, !P1 ;  /* 0x0000000903067207 */ /* 0x000fe40004800000 */
[----:B------:R-:W-:Y:S01]  /*09c0*/  SHF.R.U32.HI R3, RZ, 0x1f, R8 ;  /* 0x0000001fff037819 */ /* 0x000fe20000011608 */
[----:B------:R-:W-:Y:S01]  /*09d0*/  IMAD.HI R12, R25, 0x66666667, RZ ;  /* 0x66666667190c7827 */ /* 0x000fe200078e02ff */
[----:B------:R-:W-:-:S02]  /*09e0*/  SHF.R.U32.HI R2, RZ, 0x1f, R11 ;  /* 0x0000001fff027819 */ /* 0x000fc4000001160b */
[----:B------:R-:W-:Y:S01]  /*09f0*/  LEA.HI.SX32 R8, R8, R3, 0x19 ;  /* 0x0000000308087211 */ /* 0x000fe200078fcaff */
[----:B------:R-:W-:Y:S01]  /*0a00*/  IMAD.HI R14, R7, 0x66666667, RZ ;  /* 0x66666667070e7827 */ /* 0x000fe200078e02ff */
[----:B------:R-:W-:Y:S02]  /*0a10*/  LEA.HI.SX32 R11, R11, R2, 0x19 ;  /* 0x000000020b0b7211 */ /* 0x000fe400078fcaff */
[----:B------:R-:W-:Y:S01]  /*0a20*/  SHF.R.U32.HI R9, RZ, 0x1f, R10 ;  /* 0x0000001fff097819 */ /* 0x000fe2000001160a */
[----:B------:R-:W-:Y:S01]  /*0a30*/  IMAD.HI R2, R32, 0x66666667, RZ ;  /* 0x6666666720027827 */ /* 0x000fe200078e02ff */
[----:B------:R-:W-:Y:S02]  /*0a40*/  SHF.R.U32.HI R3, RZ, 0x1f, R12 ;  /* 0x0000001fff037819 */ /* 0x000fe4000001160c */
[----:B------:R-:W-:Y:S01]  /*0a50*/  LEA.HI.SX32 R9, R10, R9, 0x19 ;  /* 0x000000090a097211 */ /* 0x000fe200078fcaff */
[----:B------:R-:W-:Y:S01]  /*0a60*/  IMAD.HI R10, R37, 0x66666667, RZ ;  /* 0x66666667250a7827 */ /* 0x000fe200078e02ff */
[----:B------:R-:W-:-:S02]  /*0a70*/  LEA.HI.SX32 R12, R12, R3, 0x19 ;  /* 0x000000030c0c7211 */ /* 0x000fc400078fcaff */
[----:B------:R-:W-:Y:S01]  /*0a80*/  SHF.R.U32.HI R3, RZ, 0x1f, R2 ;  /* 0x0000001fff037819 */ /* 0x000fe20000011602 */
[----:B------:R-:W-:Y:S01]  /*0a90*/  IMAD R5, R8, -0x140, R5 ;  /* 0xfffffec008057824 */ /* 0x000fe200078e0205 */
[----:B------:R-:W-:Y:S01]  /*0aa0*/  SHF.R.U32.HI R13, RZ, 0x1f, R10 ;  /* 0x0000001fff0d7819 */ /* 0x000fe2000001160a */
[----:B------:R-:W-:Y:S01]  /*0ab0*/  IMAD R26, R9, -0x140, R26 ;  /* 0xfffffec0091a7824 */ /* 0x000fe200078e021a */
[----:B------:R-:W-:Y:S01]  /*0ac0*/  LEA.HI.SX32 R3, R2, R3, 0x19 ;  /* 0x0000000302037211 */ /* 0x000fe200078fcaff */
[----:B------:R-:W-:Y:S01]  /*0ad0*/  IMAD R28, R11, -0x140, R28 ;  /* 0xfffffec00b1c7824 */ /* 0x000fe200078e021c */
[----:B------:R-:W-:Y:S01]  /*0ae0*/  LEA.HI.SX32 R10, R10, R13, 0x19 ;  /* 0x0000000d0a0a7211 */ /* 0x000fe200078fcaff */
[----:B------:R-:W-:Y:S01]  /*0af0*/  IMAD.HI R16, R6, 0x66666667, RZ ;  /* 0x6666666706107827 */ /* 0x000fe200078e02ff */
[----:B------:R-:W-:Y:S02]  /*0b00*/  PRMT R2, R5, 0x9910, RZ ;  /* 0x0000991005027816 */ /* 0x000fe400000000ff */
[----:B------:R-:W-:Y:S01]  /*0b10*/  PRMT R8, R28, 0x9910, RZ ;  /* 0x000099101c087816 */ /* 0x000fe200000000ff */
[----:B------:R-:W-:Y:S01]  /*0b20*/  IMAD R32, R3, -0x140, R32 ;  /* 0xfffffec003207824 */ /* 0x000fe200078e0220 */
[----:B------:R-:W-:Y:S01]  /*0b30*/  PRMT R3, R26, 0x9910, RZ ;  /* 0x000099101a037816 */ /* 0x000fe200000000ff */
[----:B------:R-:W-:Y:S01]  /*0b40*/  IMAD R37, R10, -0x140, R37 ;  /* 0xfffffec00a257824 */ /* 0x000fe200078e0225 */
[----:B------:R-:W-:Y:S01]  /*0b50*/  SHF.R.U32.HI R15, RZ, 0x1f, R14 ;  /* 0x0000001fff0f7819 */ /* 0x000fe2000001160e */
[----:B------:R-:W-:Y:S01]  /*0b60*/  IMAD R9, R2, 0x6667, RZ ;  /* 0x0000666702097824 */ /* 0x000fe200078e02ff */
[----:B------:R-:W-:Y:S01]  /*0b70*/  SHF.R.U32.HI R17, RZ, 0x1f, R16 ;  /* 0x0000001fff117819 */ /* 0x000fe20000011610 */
[----:B------:R-:W-:Y:S01]  /*0b80*/  IMAD R10, R3, 0x6667, RZ ;  /* 0x00006667030a7824 */ /* 0x000fe200078e02ff */
[----:B------:R-:W-:Y:S01]  /*0b90*/  PRMT R13, R32, 0x9910, RZ ;  /* 0x00009910200d7816 */ /* 0x000fe200000000ff */
[----:B------:R-:W-:Y:S01]  /*0ba0*/  IMAD R25, R12, -0x140, R25 ;  /* 0xfffffec00c197824 */ /* 0x000fe200078e0219 */
[----:B------:R-:W-:Y:S01]  /*0bb0*/  SHF.R.S32.HI R2, RZ, 0x10, R9 ;  /* 0x00000010ff027819 */ /* 0x000fe20000011409 */
[----:B------:R-:W-:Y:S01]  /*0bc0*/  IMAD R11, R8, 0x6667, RZ ;  /* 0x00006667080b7824 */ /* 0x000fe200078e02ff */
[----:B------:R-:W-:Y:S01]  /*0bd0*/  SHF.R.S32.HI R3, RZ, 0x10, R10 ;  /* 0x00000010ff037819 */ /* 0x000fe2000001140a */
[----:B------:R-:W-:Y:S01]  /*0be0*/  IMAD R13, R13, 0x6667, RZ ;  /* 0x000066670d0d7824 */ /* 0x000fe200078e02ff */
[----:B------:R-:W-:-:S02]  /*0bf0*/  PRMT R12, R25, 0x9910, RZ ;  /* 0x00009910190c7816 */ /* 0x000fc400000000ff */
[----:B------:R-:W-:Y:S02]  /*0c00*/  SHF.R.S32.HI R8, RZ, 0x10, R11 ;  /* 0x00000010ff087819 */ /* 0x000fe4000001140b */
[----:B------:R-:W-:Y:S01]  /*0c10*/  LOP3.LUT R2, R2, 0xffff, RZ, 0xc0, !PT ;  /* 0x0000ffff02027812 */ /* 0x000fe200078ec0ff */
[----:B------:R-:W-:Y:S01]  /*0c20*/  IMAD R12, R12, 0x6667, RZ ;  /* 0x000066670c0c7824 */ /* 0x000fe200078e02ff */
[----:B------:R-:W-:Y:S02]  /*0c30*/  LOP3.LUT R3, R3, 0xffff, RZ, 0xc0, !PT ;  /* 0x0000ffff03037812 */ /* 0x000fe400078ec0ff */
[----:B------:R-:W-:Y:S02]  /*0c40*/  LEA.HI.SX32 R14, R14, R15, 0x19 ;  /* 0x0000000f0e0e7211 */ /* 0x000fe400078fcaff */
[----:B------:R-:W-:Y:S02]  /*0c50*/  LEA.HI.SX32 R17, R16, R17, 0x19 ;  /* 0x0000001110117211 */ /* 0x000fe400078fcaff */
[----:B------:R-:W-:Y:S01]  /*0c60*/  LOP3.LUT R8, R8, 0xffff, RZ, 0xc0, !PT ;  /* 0x0000ffff08087812 */ /* 0x000fe200078ec0ff */
[----:B------:R-:W-:Y:S01]  /*0c70*/  IMAD R7, R14, -0x140, R7 ;  /* 0xfffffec00e077824 */ /* 0x000fe200078e0207 */
[----:B------:R-:W-:Y:S01]  /*0c80*/  SHF.R.U32.HI R2, RZ, 0xf, R2 ;  /* 0x0000000fff027819 */ /* 0x000fe20000011602 */
[----:B------:R-:W-:Y:S01]  /*0c90*/  IMAD R6, R17, -0x140, R6 ;  /* 0xfffffec011067824 */ /* 0x000fe200078e0206 */
[----:B------:R-:W-:-:S02]  /*0ca0*/  SHF.R.U32.HI R3, RZ, 0xf, R3 ;  /* 0x0000000fff037819 */ /* 0x000fc40000011603 */
[----:B------:R-:W-:Y:S02]  /*0cb0*/  SHF.R.U32.HI R8, RZ, 0xf, R8 ;  /* 0x0000000fff087819 */ /* 0x000fe40000011608 */
[----:B------:R-:W-:Y:S02]  /*0cc0*/  LEA.HI.SX32 R2, R9, R2, 0xe ;  /* 0x0000000209027211 */ /* 0x000fe400078f72ff */
[----:B------:R-:W-:Y:S02]  /*0cd0*/  LEA.HI.SX32 R3, R10, R3, 0xe ;  /* 0x000000030a037211 */ /* 0x000fe400078f72ff */
[----:B------:R-:W-:Y:S02]  /*0ce0*/  SHF.R.S32.HI R9, RZ, 0x10, R12 ;  /* 0x00000010ff097819 */ /* 0x000fe4000001140c */
[----:B------:R-:W-:Y:S02]  /*0cf0*/  SHF.R.S32.HI R10, RZ, 0x10, R13 ;  /* 0x00000010ff0a7819 */ /* 0x000fe4000001140d */
[----:B------:R-:W-:-:S02]  /*0d00*/  LEA.HI.SX32 R8, R11, R8, 0xe ;  /* 0x000000080b087211 */ /* 0x000fc400078f72ff */
[----:B------:R-:W-:Y:S02]  /*0d10*/  PRMT R11, R37, 0x9910, RZ ;  /* 0x00009910250b7816 */ /* 0x000fe400000000ff */
[----:B------:R-:W-:Y:S02]  /*0d20*/  PRMT R15, R7, 0x9910, RZ ;  /* 0x00009910070f7816 */ /* 0x000fe400000000ff */
[----:B------:R-:W-:Y:S01]  /*0d30*/  LOP3.LUT R9, R9, 0xffff, RZ, 0xc0, !PT ;  /* 0x0000ffff09097812 */ /* 0x000fe200078ec0ff */
[----:B------:R-:W-:Y:S01]  /*0d40*/  IMAD R14, R11, 0x6667, RZ ;  /* 0x000066670b0e7824 */ /* 0x000fe200078e02ff */
[----:B------:R-:W-:Y:S01]  /*0d50*/  PRMT R16, R6, 0x9910, RZ ;  /* 0x0000991006107816 */ /* 0x000fe200000000ff */
[----:B------:R-:W-:Y:S01]  /*0d60*/  IMAD R15, R15, 0x6667, RZ ;  /* 0x000066670f0f7824 */ /* 0x000fe200078e02ff */
[----:B------:R-:W-:Y:S02]  /*0d70*/  LOP3.LUT R10, R10, 0xffff, RZ, 0xc0, !PT ;  /* 0x0000ffff0a0a7812 */ /* 0x000fe400078ec0ff */
[----:B------:R-:W-:Y:S01]  /*0d80*/  SHF.R.U32.HI R9, RZ, 0xf, R9 ;  /* 0x0000000fff097819 */ /* 0x000fe20000011609 */
[----:B------:R-:W-:Y:S01]  /*0d90*/  IMAD R16, R16, 0x6667, RZ ;  /* 0x0000666710107824 */ /* 0x000fe200078e02ff */
[----:B------:R-:W-:-:S02]  /*0da0*/  SHF.R.U32.HI R10, RZ, 0xf, R10 ;  /* 0x0000000fff0a7819 */ /* 0x000fc4000001160a */
[----:B------:R-:W-:Y:S02]  /*0db0*/  LEA.HI.SX32 R9, R12, R9, 0xe ;  /* 0x000000090c097211 */ /* 0x000fe400078f72ff */
[----:B------:R-:W-:Y:S02]  /*0dc0*/  LEA.HI.SX32 R10, R13, R10, 0xe ;  /* 0x0000000a0d0a7211 */ /* 0x000fe400078f72ff */
[----:B------:R-:W-:Y:S02]  /*0dd0*/  SHF.R.S32.HI R11, RZ, 0x10, R14 ;  /* 0x00000010ff0b7819 */ /* 0x000fe4000001140e */
[----:B------:R-:W-:Y:S02]  /*0de0*/  SHF.R.S32.HI R12, RZ, 0x10, R15 ;  /* 0x00000010ff0c7819 */ /* 0x000fe4000001140f */
[----:B------:R-:W-:Y:S02]  /*0df0*/  SHF.R.S32.HI R13, RZ, 0x10, R16 ;  /* 0x00000010ff0d7819 */ /* 0x000fe40000011410 */
[----:B------:R-:W-:-:S02]  /*0e00*/  LOP3.LUT R11, R11, 0xffff, RZ, 0xc0, !PT ;  /* 0x0000ffff0b0b7812 */ /* 0x000fc400078ec0ff */
[----:B------:R-:W-:Y:S02]  /*0e10*/  LOP3.LUT R12, R12, 0xffff, RZ, 0xc0, !PT ;  /* 0x0000ffff0c0c7812 */ /* 0x000fe400078ec0ff */
[----:B------:R-:W-:Y:S02]  /*0e20*/  ISETP.NE.AND P0, PT, RZ, c[0x0][0x194], PT ;  /* 0x00006500ff007a0c */ /* 0x000fe40003f05270 */
[----:B------:R-:W-:Y:S02]  /*0e30*/  LOP3.LUT R13, R13, 0xffff, RZ, 0xc0, !PT ;  /* 0x0000ffff0d0d7812 */ /* 0x000fe400078ec0ff */
[----:B------:R-:W-:Y:S02]  /*0e40*/  SHF.R.U32.HI R11, RZ, 0xf, R11 ;  /* 0x0000000fff0b7819 */ /* 0x000fe4000001160b */
[----:B------:R-:W-:Y:S02]  /*0e50*/  SHF.R.U32.HI R12, RZ, 0xf, R12 ;  /* 0x0000000fff0c7819 */ /* 0x000fe4000001160c */
[----:B------:R-:W-:-:S02]  /*0e60*/  @!P6 IADD3 R0, R0, 0x1, RZ ;  /* 0x000000010000e810 */ /* 0x000fc40007ffe0ff */
[----:B------:R-:W-:Y:S02]  /*0e70*/  SHF.R.U32.HI R13, RZ, 0xf, R13 ;  /* 0x0000000fff0d7819 */ /* 0x000fe4000001160d */
[----:B------:R-:W-:Y:S02]  /*0e80*/  LEA.HI.SX32 R11, R14, R11, 0xe ;  /* 0x0000000b0e0b7211 */ /* 0x000fe400078f72ff */
[----:B------:R-:W-:Y:S02]  /*0e90*/  LEA.HI.SX32 R12, R15, R12, 0xe ;  /* 0x0000000c0f0c7211 */ /* 0x000fe400078f72ff */
[----:B------:R-:W-:Y:S02]  /*0ea0*/  @P4 IADD3 R0, R0, 0x1, RZ ;  /* 0x0000000100004810 */ /* 0x000fe40007ffe0ff */
[----:B------:R-:W-:Y:S01]  /*0eb0*/  LEA.HI.SX32 R13, R16, R13, 0xe ;  /* 0x0000000d100d7211 */ /* 0x000fe200078f72ff */
[----:B------:R-:W-:Y:S01]  /*0ec0*/  IMAD.MOV.U32 R16, RZ, RZ, RZ ;  /* 0x000000ffff107224 */ /* 0x000fe200078e00ff */
[----:B------:R-:W-:-:S02]  /*0ed0*/  PRMT R14, R3, 0x9910, RZ ;  /* 0x00009910030e7816 */ /* 0x000fc400000000ff */
[----:B------:R-:W-:Y:S02]  /*0ee0*/  PRMT R15, R9, 0x9910, RZ ;  /* 0x00009910090f7816 */ /* 0x000fe400000000ff */
[----:B------:R-:W-:Y:S01]  /*0ef0*/  PRMT R10, R10, 0x9910, RZ ;  /* 0x000099100a0a7816 */ /* 0x000fe200000000ff */
[----:B------:R-:W-:Y:S01]  /*0f00*/  IMAD.MOV.U32 R9, RZ, RZ, R14 ;  /* 0x000000ffff097224 */ /* 0x000fe200078e000e */
[----:B------:R-:W-:Y:S02]  /*0f10*/  PRMT R2, R2, 0x9910, RZ ;  /* 0x0000991002027816 */ /* 0x000fe400000000ff */
[----:B------:R-:W-:Y:S02]  /*0f20*/  @!P3 IADD3 R0, -R0, RZ, RZ ;  /* 0x000000ff0000b210 */ /* 0x000fe40007ffe1ff */
[----:B------:R-:W-:Y:S01]  /*0f30*/  PRMT R8, R8, 0x9910, RZ ;  /* 0x0000991008087816 */ /* 0x000fe200000000ff */
[----:B------:R-:W-:Y:S01]  /*0f40*/  IMAD.MOV.U32 R3, RZ, RZ, R2 ;  /* 0x000000ffff037224 */ /* 0x000fe200078e0002 */
[----:B------:R-:W-:Y:S01]  /*0f50*/  PRMT R21, R13, 0x9910, RZ ;  /* 0x000099100d157816 */ /* 0x000fe200000000ff */
[----:B------:R-:W-:Y:S01]  /*0f60*/  IMAD.MOV.U32 R13, RZ, RZ, R15 ;  /* 0x000000ffff0d7224 */ /* 0x000fe200078e000f */
[----:B------:R-:W-:Y:S01]  /*0f70*/  @!P0 LOP3.LUT R0, RZ, c[0x0][0x194], RZ, 0x33, !PT ;  /* 0x00006500ff008a12 */ /* 0x000fe200078e33ff */
[----:B------:R-:W-:Y:S01]  /*0f80*/  IMAD.MOV.U32 R15, RZ, RZ, R10 ;  /* 0x000000ffff0f7224 */ /* 0x000fe200078e000a */
[----:B------:R-:W-:-:S02]  /*0f90*/  ISETP.GE.AND P2, PT, R4, c[0x0][0x1a0], PT ;  /* 0x0000680004007a0c */ /* 0x000fc40003f46270 */
[----:B------:R-:W-:Y:S01]  /*0fa0*/  PRMT R17, R11, 0x9910, RZ ;  /* 0x000099100b117816 */ /* 0x000fe200000000ff */
[----:B------:R-:W-:Y:S01]  /*0fb0*/  IMAD.MOV.U32 R11, RZ, RZ, R8 ;  /* 0x000000ffff0b7224 */ /* 0x000fe200078e0008 */
[----:B------:R-:W-:Y:S01]  /*0fc0*/  PRMT R19, R12, 0x9910, RZ ;  /* 0x000099100c137816 */ /* 0x000fe200000000ff */
[C---:B------:R-:W-:Y:S01]  /*0fd0*/  IMAD R24, R0.reuse, 0x20, R15 ;  /* 0x0000002000187824 */ /* 0x040fe200078e020f */
[C---:B------:R-:W-:Y:S01]  /*0fe0*/  LEA R8, R0.reuse, R9, 0x5 ;  /* 0x0000000900087211 */ /* 0x040fe200078e28ff */
[C---:B------:R-:W-:Y:S01]  /*0ff0*/  IMAD R10, R0.reuse, 0x20, R3 ;  /* 0x00000020000a7824 */ /* 0x040fe200078e0203 */
[C---:B------:R-:W-:Y:S01]  /*1000*/  LEA R14, R0.reuse, R21, 0x5 ;  /* 0x00000015000e7211 */ /* 0x040fe200078e28ff */
[----:B------:R-:W-:Y:S02]  /*1010*/  IMAD.MOV.U32 R15, RZ, RZ, 0x4 ;  /* 0x00000004ff0f7424 */ /* 0x000fe400078e00ff */
[C---:B------:R-:W-:Y:S02]  /*1020*/  IMAD R36, R0.reuse, 0x20, R11 ;  /* 0x0000002000247824 */ /* 0x040fe400078e020b */
[----:B------:R-:W-:-:S02]  /*1030*/  IMAD R20, R0, 0x20, R13 ;  /* 0x0000002000147824 */ /* 0x000fc400078e020d */
[C---:B------:R-:W-:Y:S02]  /*1040*/  IMAD R17, R0.reuse, 0x20, R17 ;  /* 0x0000002000117824 */ /* 0x040fe400078e0211 */
[----:B------:R-:W-:Y:S02]  /*1050*/  IMAD R3, R0, 0x20, R19 ;  /* 0x0000002000037824 */ /* 0x000fe400078e0213 */
[----:B------:R-:W-:Y:S02]  /*1060*/  IMAD.MOV.U32 R0, RZ, RZ, RZ ;  /* 0x000000ffff007224 */ /* 0x000fe400078e00ff */
[----:B------:R-:W-:-:S04]  /*1070*/  IMAD.WIDE R38, R10, R15, c[0x0][0x168] ;  /* 0x00005a000a267625 */ /* 0x000fc800078e020f */
[-C--:B------:R-:W-:Y:S01]  /*1080*/  IMAD.WIDE R18, R8, R15.reuse, c[0x0][0x168] ;  /* 0x00005a0008127625 */ /* 0x080fe200078e020f */
[----:B------:R-:W-:Y:S01]  /*1090*/  MOV R21, RZ ;  /* 0x000000ff00157202 */ /* 0x000fe20000000f00 */
[----:B------:R0:W2:Y:S02]  /*10a0*/  @!P2 LDG.E.EL R16, [R38.64] ;  /* 0x000000062610a981 */ /* 0x0000a4000c2e1900 */
[-C--:B------:R-:W-:Y:S02]  /*10b0*/  IMAD.WIDE R10, R10, R15.reuse, c[0x0][0x170] ;  /* 0x00005c000a0a7625 */ /* 0x080fe400078e020f */
[----:B------:R1:W3:Y:S02]  /*10c0*/  @!P2 LDG.E.EL R30, [R18.64] ;  /* 0x00000006121ea981 */ /* 0x0002e4000c2e1900 */
[-C--:B------:R-:W-:Y:S02]  /*10d0*/  IMAD.WIDE R8, R8, R15.reuse, c[0x0][0x170] ;  /* 0x00005c0008087625 */ /* 0x080fe400078e020f */
[----:B------:R4:W5:Y:S02]  /*10e0*/  @!P2 LDG.E.EL R0, [R10.64] ;  /* 0x000000060a00a981 */ /* 0x000964000c2e1900 */
[----:B------:R-:W-:-:S02]  /*10f0*/  IMAD.WIDE R12, R36, R15, c[0x0][0x168] ;  /* 0x00005a00240c7625 */ /* 0x000fc400078e020f */
[----:B------:R0:W2:Y:S02]  /*1100*/  @!P2 LDG.E.EL R23, [R8.64] ;  /* 0x000000060817a981 */ /* 0x0000a4000c2e1900 */
[CC--:B-1----:R-:W-:Y:S02]  /*1110*/  IMAD.WIDE R18, R20.reuse, R15.reuse, c[0x0][0x168] ;  /* 0x00005a0014127625 */ /* 0x0c2fe400078e020f */
[----:B------:R1:W3:Y:S02]  /*1120*/  @!P2 LDG.E.EL R29, [R12.64] ;  /* 0x000000060c1da981 */ /* 0x0002e4000c2e1900 */
[----:B------:R-:W-:Y:S02]  /*1130*/  IMAD.MOV.U32 R2, RZ, RZ, RZ ;  /* 0x000000ffff027224 */ /* 0x000fe400078e00ff */
[-C--:B----4-:R-:W-:Y:S01]  /*1140*/  IMAD.WIDE R10, R20, R15.reuse, c[0x0][0x170] ;  /* 0x00005c00140a7625 */ /* 0x090fe200078e020f */
[----:B------:R4:W3:Y:S03]  /*1150*/  @!P2 LDG.E.EL R34, [R18.64] ;  /* 0x000000061222a981 */ /* 0x0008e6000c2e1900 */
[-C--:B0-----:R-:W-:Y:S01]  /*1160*/  IMAD.WIDE R8, R24, R15.reuse, c[0x0][0x170] ;  /* 0x00005c0018087625 */ /* 0x081fe200078e020f */
[----:B------:R0:W3:Y:S03]  /*1170*/  @!P2 LDG.E.EL R21, [R10.64] ;  /* 0x000000060a15a981 */ /* 0x0000e6000c2e1900 */
[----:B-1----:R-:W-:Y:S01]  /*1180*/  IMAD.WIDE R12, R36, R15, c[0x0][0x170] ;  /* 0x00005c00240c7625 */ /* 0x002fe200078e020f */
[----:B------:R1:W3:Y:S01]  /*1190*/  @!P2 LDG.E.EL R22, [R8.64] ;  /* 0x000000060816a981 */ /* 0x0002e2000c2e1900 */
[----:B----4-:R-:W-:-:S02]  /*11a0*/  CS2R R18, SRZ ;  /* 0x0000000000127805 */ /* 0x010fc4000001ff00 */
[----:B------:R-:W-:Y:S01]  /*11b0*/  IMAD.MOV.U32 R20, RZ, RZ, RZ ;  /* 0x000000ffff147224 */ /* 0x000fe200078e00ff */
[----:B------:R4:W3:Y:S01]  /*11c0*/  @!P2 LDG.E.EL R2, [R12.64] ;  /* 0x000000060c02a981 */ /* 0x0008e2000c2e1900 */
[----:B0-----:R-:W-:-:S04]  /*11d0*/  IMAD.WIDE R10, R3, R15, c[0x0][0x170] ;  /* 0x00005c00030a7625 */ /* 0x001fc800078e020f */
[-C--:B-1----:R-:W-:Y:S01]  /*11e0*/  IMAD.WIDE R8, R14, R15.reuse, c[0x0][0x170] ;  /* 0x00005c000e087625 */ /* 0x082fe200078e020f */
[----:B------:R0:W3:Y:S03]  /*11f0*/  @!P2 LDG.E.EL R18, [R10.64] ;  /* 0x000000060a12a981 */ /* 0x0000e6000c2e1900 */
[CC--:B----4-:R-:W-:Y:S01]  /*1200*/  IMAD.WIDE R12, R17.reuse, R15.reuse, c[0x0][0x170] ;  /* 0x00005c00110c7625 */ /* 0x0d0fe200078e020f */
[----:B------:R1:W4:Y:S03]  /*1210*/  @!P2 LDG.E.EL R20, [R8.64] ;  /* 0x000000060814a981 */ /* 0x000326000c2e1900 */
[----:B------:R-:W-:Y:S01]  /*1220*/  IMAD.MOV.U32 R36, RZ, RZ, RZ ;  /* 0x000000ffff247224 */ /* 0x000fe200078e00ff */
[----:B------:R1:W4:Y:S01]  /*1230*/  @!P2 LDG.E.EL R19, [R12.64] ;  /* 0x000000060c13a981 */ /* 0x000322000c2e1900 */
[----:B0-----:R-:W-:-:S04]  /*1240*/  IMAD.WIDE R10, R17, R15, c[0x0][0x168] ;  /* 0x00005a00110a7625 */ /* 0x001fc800078e020f */
[-C--:B-1----:R-:W-:Y:S01]  /*1250*/  IMAD.WIDE R8, R3, R15.reuse, c[0x0][0x168] ;  /* 0x00005a0003087625 */ /* 0x082fe200078e020f */
[----:B------:R0:W4:Y:S03]  /*1260*/  @!P2 LDG.E.EL R36, [R10.64] ;  /* 0x000000060a24a981 */ /* 0x000126000c2e1900 */
[----:B------:R-:W-:Y:S01]  /*1270*/  IMAD.WIDE R12, R24, R15, c[0x0][0x168] ;  /* 0x00005a00180c7625 */ /* 0x000fe200078e020f */
[----:B------:R1:W4:Y:S03]  /*1280*/  @!P2 LDG.E.EL R35, [R8.64] ;  /* 0x000000060823a981 */ /* 0x000326000c2e1900 */
[----:B------:R-:W-:Y:S01]  /*1290*/  IMAD.MOV.U32 R3, RZ, RZ, 0x2 ;  /* 0x00000002ff037424 */ /* 0x000fe200078e00ff */
[----:B------:R1:W4:Y:S01]  /*12a0*/  @!P2 LDG.E.EL R31, [R12.64] ;  /* 0x000000060c1fa981 */ /* 0x000322000c2e1900 */
[----:B0-----:R-:W-:Y:S01]  /*12b0*/  CS2R R10, SRZ ;  /* 0x00000000000a7805 */ /* 0x001fe2000001ff00 */
[----:B-1----:R-:W-:Y:S01]  /*12c0*/  CS2R R8, SRZ ;  /* 0x0000000000087805 */ /* 0x002fe2000001ff00 */
[----:B------:R-:W-:-:S05]  /*12d0*/  IMAD.WIDE R12, R4, R3, c[0x0][0x160] ;  /* 0x00005800040c7625 */ /* 0x000fca00078e0203 */
[----:B------:R0:W4:Y:S01]  /*12e0*/  @!P2 LDG.E.EL.128 R8, [R12.64] ;  /* 0x000000060c08a981 */ /* 0x000122000c2e1d00 */
[----:B------:R-:W-:Y:S02]  /*12f0*/  IMAD.MOV.U32 R24, RZ, RZ, RZ ;  /* 0x000000ffff187224 */ /* 0x000fe400078e00ff */
[----:B0-----:R-:W-:-:S05]  /*1300*/  IMAD.WIDE R12, R14, R15, c[0x0][0x168] ;  /* 0x00005a000e0c7625 */ /* 0x001fca00078e020f */
[----:B------:R0:W4:Y:S01]  /*1310*/  @!P2 LDG.E.EL R24, [R12.64] ;  /* 0x000000060c18a981 */ /* 0x000122000c2e1900 */
[----:B------:R-:W-:-:S04]  /*1320*/  UIMAD UR4, UR4, UR5, URZ ;  /* 0x00000005040472a4 */ /* 0x000fc8000f8e023f */
[----:B------:R-:W-:-:S06]  /*1330*/  UIMAD UR4, UR4, 0xa, URZ ;  /* 0x0000000a040478a4 */ /* 0x000fcc000f8e023f */
[----:B------:R-:W-:-:S04]  /*1340*/  I2FP.F32.S32 R17, UR4 ;  /* 0x0000000400117c45 */ /* 0x000fc80008201400 */
[----:B------:R-:W-:-:S04]  /*1350*/  FSETP.GEU.AND P0, PT, R17, RZ, PT ;  /* 0x000000ff1100720b */ /* 0x000fc80003f0e000 */
[----:B------:R-:W-:-:S04]  /*1360*/  FSEL R27, R17, RZ, P0 ;  /* 0x000000ff111b7208 */ /* 0x000fc80000000000 */
[C---:B------:R-:W-:Y:S02]  /*1370*/  FSETP.GT.AND P0, PT, |R27|.reuse, 8.50705917302346158658e+37, PT ;  /* 0x7e8000001b00780b */ /* 0x040fe40003f04200 */
[----:B------:R-:W-:Y:S01]  /*1380*/  FSETP.GEU.AND P1, PT, |R27|, 1.175494350822287508e-38, PT ;  /* 0x008000001b00780b */ /* 0x000fe20003f2e200 */
[----:B------:R-:W-:Y:S01]  /*1390*/  IMAD.WIDE R14, R5, R3, c[0x0][0x178] ;  /* 0x00005e00050e7625 */ /* 0x000fe200078e0203 */
[----:B0-----:R-:W-:-:S06]  /*13a0*/  PRMT R13, RZ, 0x7610, R13 ;  /* 0x00007610ff0d7816 */ /* 0x001fcc000000000d */
[----:B------:R0:W4:Y:S03]  /*13b0*/  @!P2 LDG.E.EL.U16 R13, [R14.64] ;  /* 0x000000060e0da981 */ /* 0x000126000c2e1500 */
[----:B------:R-:W-:-:S04]  /*13c0*/  @P0 FMUL R27, R27, 0.25 ;  /* 0x3e8000001b1b0820 */ /* 0x000fc80000400000 */
[----:B------:R-:W-:Y:S01]  /*13d0*/  @!P1 FMUL R27, R27, 16777216 ;  /* 0x4b8000001b1b9820 */ /* 0x000fe20000400000 */
[----:B0-----:R-:W-:-:S03]  /*13e0*/  IMAD.WIDE R14, R5, R3, c[0x0][0x180] ;  /* 0x00006000050e7625 */ /* 0x001fc600078e0203 */
[----:B------:R0:W1:Y:S01]  /*13f0*/  MUFU.RCP R5, R27 ;  /* 0x0000001b00057308 */ /* 0x0000620000001000 */
[----:B------:R-:W-:Y:S02]  /*1400*/  PRMT R17, RZ, 0x7610, R17 ;  /* 0x00007610ff117816 */ /* 0x000fe40000000011 */
[----:B------:R-:W-:-:S04]  /*1410*/  PRMT R12, RZ, 0x7610, R12 ;  /* 0x00007610ff0c7816 */ /* 0x000fc8000000000c */
[----:B------:R0:W4:Y:S02]  /*1420*/  @!P2 LDG.E.EL.U16 R17, [R14.64] ;  /* 0x000000060e11a981 */ /* 0x000124000c2e1500 */
[----:B0-----:R-:W-:-:S05]  /*1430*/  IMAD.WIDE R14, R26, R3, c[0x0][0x178] ;  /* 0x00005e001a0e7625 */ /* 0x001fca00078e0203 */
[----:B------:R0:W4:Y:S01]  /*1440*/  @!P2 LDG.E.EL.U16 R12, [R14.64] ;  /* 0x000000060e0ca981 */ /* 0x000122000c2e1500 */
[----:B------:R-:W-:Y:S01]  /*1450*/  IMAD.WIDE R26, R26, R3, c[0x0][0x180] ;  /* 0x000060001a1a7625 */ /* 0x000fe200078e0203 */
[----:B0-----:R-:W-:-:S06]  /*1460*/  PRMT R15, RZ, 0x7610, R15 ;  /* 0x00007610ff0f7816 */ /* 0x001fcc000000000f */
[----:B------:R0:W4:Y:S01]  /*1470*/  @!P2 LDG.E.EL.U16 R15, [R26.64] ;  /* 0x000000061a0fa981 */ /* 0x000122000c2e1500 */
[----:B------:R-:W-:Y:S01]  /*1480*/  PRMT R14, RZ, 0x7610, R14 ;  /* 0x00007610ff0e7816 */ /* 0x000fe2000000000e */
[----:B0-----:R-:W-:-:S04]  /*1490*/  IMAD.WIDE R26, R28, R3, c[0x0][0x178] ;  /* 0x00005e001c1a7625 */ /* 0x001fc800078e0203 */
[----:B------:R-:W-:Y:S01]  /*14a0*/  IMAD.WIDE R38, R25, R3, c[0x0][0x178] ;  /* 0x00005e0019267625 */ /* 0x000fe200078e0203 */
[----:B-----5:R-:W-:Y:S01]  /*14b0*/  @P0 FMUL R0, R0, 0.25 ;  /* 0x3e80000000000820 */ /* 0x020fe20000400000 */
[----:B--2---:R-:W-:-:S03]  /*14c0*/  @P0 FMUL R23, R23, 0.25 ;  /* 0x3e80000017170820 */ /* 0x004fc60000400000 */
[----:B------:R-:W-:Y:S01]  /*14d0*/  @!P1 FMUL R0, R0, 16777216 ;  /* 0x4b80000000009820 */ /* 0x000fe20000400000 */
[----:B------:R-:W-:-:S03]  /*14e0*/  @!P1 FMUL R23, R23, 16777216 ;  /* 0x4b80000017179820 */ /* 0x000fc60000400000 */
[----:B-1----:R-:W-:Y:S01]  /*14f0*/  FFMA R0, R5, R0, 9.9999999747524270788e-07 ;  /* 0x358637bd05007423 */ /* 0x002fe20000000000 */
[----:B---3--:R-:W-:Y:S01]  /*1500*/  @P0 FMUL R21, R21, 0.25 ;  /* 0x3e80000015150820 */ /* 0x008fe20000400000 */
[----:B------:R-:W-:Y:S01]  /*1510*/  @P0 FMUL R22, R22, 0.25 ;  /* 0x3e80000016160820 */ /* 0x000fe20000400000 */
[----:B------:R-:W-:Y:S02]  /*1520*/  @P0 FMUL R2, R2, 0.25 ;  /* 0x3e80000002020820 */ /* 0x000fe40000400000 */
[----:B------:R-:W-:Y:S01]  /*1530*/  @!P1 FMUL R21, R21, 16777216 ;  /* 0x4b80000015159820 */ /* 0x000fe20000400000 */
[----:B------:R-:W-:Y:S01]  /*1540*/  @!P1 FMUL R22, R22, 16777216 ;  /* 0x4b80000016169820 */ /* 0x000fe20000400000 */
[----:B------:R-:W-:Y:S01]  /*1550*/  @P0 FMUL R18, R18, 0.25 ;  /* 0x3e80000012120820 */ /* 0x000fe20000400000 */
[----:B----4-:R-:W-:Y:S01]  /*1560*/  @P0 FMUL R20, R20, 0.25 ;  /* 0x3e80000014140820 */ /* 0x010fe20000400000 */
[----:B------:R-:W-:Y:S01]  /*1570*/  @P0 FMUL R19, R19, 0.25 ;  /* 0x3e80000013130820 */ /* 0x000fe20000400000 */
[----:B------:R-:W-:Y:S01]  /*1580*/  @!P1 FMUL R2, R2, 16777216 ;  /* 0x4b80000002029820 */ /* 0x000fe20000400000 */
[----:B------:R-:W-:Y:S01]  /*1590*/  @!P1 FMUL R18, R18, 16777216 ;  /* 0x4b80000012129820 */ /* 0x000fe20000400000 */
[----:B------:R-:W-:Y:S01]  /*15a0*/  @!P1 FMUL R20, R20, 16777216 ;  /* 0x4b80000014149820 */ /* 0x000fe20000400000 */
[----:B------:R-:W-:Y:S01]  /*15b0*/  @!P1 FMUL R19, R19, 16777216 ;  /* 0x4b80000013139820 */ /* 0x000fe20000400000 */
[C---:B------:R-:W-:Y:S01]  /*15c0*/  FFMA R23, R5.reuse, R23, 9.9999999747524270788e-07 ;  /* 0x358637bd05177423 */ /* 0x040fe20000000017 */
[C---:B------:R-:W-:Y:S01]  /*15d0*/  FFMA R2, R5.reuse, R2, 9.9999999747524270788e-07 ;  /* 0x358637bd05027423 */ /* 0x040fe20000000002 */
[C---:B------:R-:W-:Y:S01]  /*15e0*/  FFMA R21, R5.reuse, R21, 9.9999999747524270788e-07 ;  /* 0x358637bd05157423 */ /* 0x040fe20000000015 */
[C---:B------:R-:W-:Y:S01]  /*15f0*/  FFMA R22, R5.reuse, R22, 9.9999999747524270788e-07 ;  /* 0x358637bd05167423 */ /* 0x040fe20000000016 */
[C---:B------:R-:W-:Y:S01]  /*1600*/  FFMA R19, R5.reuse, R19, 9.9999999747524270788e-07 ;  /* 0x358637bd05137423 */ /* 0x040fe20000000013 */
[C---:B------:R-:W-:Y:S01]  /*1610*/  FFMA R18, R5.reuse, R18, 9.9999999747524270788e-07 ;  /* 0x358637bd05127423 */ /* 0x040fe20000000012 */
[----:B------:R-:W-:Y:S01]  /*1620*/  FFMA R20, R5, R20, 9.9999999747524270788e-07 ;  /* 0x358637bd05147423 */ /* 0x000fe20000000014 */
[----:B------:R-:W-:-:S05]  /*1630*/  HADD2.F32 R5, -RZ, R8.H0_H0 ;  /* 0x20000008ff057230 */ /* 0x000fca0000004100 */
[----:B------:R-:W-:Y:S01]  /*1640*/  FADD R16, R5, -R16 ;  /* 0x8000001005107221 */ /* 0x000fe20000000000 */
[----:B------:R-:W-:-:S06]  /*1650*/  PRMT R5, RZ, 0x7610, R5 ;  /* 0x00007610ff057816 */ /* 0x000fcc0000000005 */
[----:B------:R0:W2:Y:S02]  /*1660*/  @!P2 LDG.E.EL.U16 R5, [R26.64] ;  /* 0x000000061a05a981 */ /* 0x0000a4000c2e1500 */
[----:B0-----:R-:W-:-:S05]  /*1670*/  IMAD.WIDE R26, R28, R3, c[0x0][0x180] ;  /* 0x000060001c1a7625 */ /* 0x001fca00078e0203 */
[----:B------:R0:W3:Y:S01]  /*1680*/  @!P2 LDG.E.EL.U16 R14, [R26.64] ;  /* 0x000000061a0ea981 */ /* 0x0000e2000c2e1500 */
[----:B------:R-:W-:Y:S01]  /*1690*/  PRMT R28, RZ, 0x7610, R28 ;  /* 0x00007610ff1c7816 */ /* 0x000fe2000000001c */
[----:B------:R-:W-:Y:S01]  /*16a0*/  HADD2.F32 R33, -RZ, R8.H1_H1 ;  /* 0x30000008ff217230 */ /* 0x000fe20000004100 */
[----:B0-----:R-:W-:Y:S01]  /*16b0*/  PRMT R26, RZ, 0x7610, R26 ;  /* 0x00007610ff1a7816 */ /* 0x001fe2000000001a */
[----:B------:R-:W-:-:S05]  /*16c0*/  HADD2.F32 R8, -RZ, R9.H0_H0 ;  /* 0x20000009ff087230 */ /* 0x000fca0000004100 */
[----:B------:R0:W4:Y:S01]  /*16d0*/  @!P2 LDG.E.EL.U16 R26, [R38.64] ;  /* 0x00000006261aa981 */ /* 0x000122000c2e1500 */
[----:B------:R-:W-:Y:S01]  /*16e0*/  FADD R30, R33, -R30 ;  /* 0x8000001e211e7221 */ /* 0x000fe20000000000 */
[----:B------:R-:W-:Y:S01]  /*16f0*/  PRMT R27, RZ, 0x7610, R27 ;  /* 0x00007610ff1b7816 */ /* 0x000fe2000000001b */
[----:B------:R-:W-:Y:S01]  /*1700*/  FADD R29, R8, -R29 ;  /* 0x8000001d081d7221 */ /* 0x000fe20000000000 */
[----:B0-----:R-:W-:-:S05]  /*1710*/  IMAD.WIDE R38, R25, R3, c[0x0][0x180] ;  /* 0x0000600019267625 */ /* 0x001fca00078e0203 */
[----:B------:R0:W5:Y:S01]  /*1720*/  @!P2 LDG.E.EL.U16 R28, [R38.64] ;  /* 0x00000006261ca981 */ /* 0x000162000c2e1500 */
[----:B------:R-:W-:Y:S02]  /*1730*/  HADD2.F32 R8, -RZ, R10.H0_H0 ;  /* 0x2000000aff087230 */ /* 0x000fe40000004100 */
[----:B------:R-:W-:Y:S02]  /*1740*/  HADD2.F32 R9, -RZ, R9.H1_H1 ;  /* 0x30000009ff097230 */ /* 0x000fe40000004100 */
[----:B0-----:R-:W-:-:S04]  /*1750*/  IMAD.WIDE R38, R32, R3, c[0x0][0x178] ;  /* 0x00005e0020267625 */ /* 0x001fc800078e0203 */
[----:B------:R-:W-:Y:S01]  /*1760*/  IMAD.WIDE R32, R32, R3, c[0x0][0x180] ;  /* 0x0000600020207625 */ /* 0x000fe200078e0203 */
[----:B------:R-:W-:-:S04]  /*1770*/  FADD R34, R9, -R34 ;  /* 0x8000002209227221 */ /* 0x000fc80000000000 */
[----:B------:R0:W5:Y:S02]  /*1780*/  @!P2 LDG.E.EL.U16 R27, [R32.64] ;  /* 0x00000006201ba981 */ /* 0x000164000c2e1500 */
[--C-:B0-----:R-:W-:Y:S01]  /*1790*/  FADD R33, R8, -R31.reuse ;  /* 0x8000001f08217221 */ /* 0x101fe20000000000 */
[----:B------:R-:W-:Y:S01]  /*17a0*/  PRMT R31, RZ, 0x7610, R31 ;  /* 0x00007610ff1f7816 */ /* 0x000fe2000000001f */
[----:B------:R-:W-:Y:S01]  /*17b0*/  IMAD.WIDE R8, R37, R3, c[0x0][0x178] ;  /* 0x00005e0025087625 */ /* 0x000fe200078e0203 */
[----:B------:R-:W-:-:S04]  /*17c0*/  PRMT R32, RZ, 0x7610, R32 ;  /* 0x00007610ff207816 */ /* 0x000fc80000000020 */
[----:B------:R0:W5:Y:S02]  /*17d0*/  @!P2 LDG.E.EL.U16 R31, [R8.64] ;  /* 0x00000006081fa981 */ /* 0x000164000c2e1500 */
[----:B0-----:R-:W-:-:S04]  /*17e0*/  IMAD.WIDE R8, R37, R3, c[0x0][0x180] ;  /* 0x0000600025087625 */ /* 0x001fc800078e0203 */
[----:B------:R-:W-:Y:S01]  /*17f0*/  HADD2.F32 R37, -RZ, R10.H1_H1 ;  /* 0x3000000aff257230 */ /* 0x000fe20000004100 */
[----:B------:R0:W5:Y:S01]  /*1800*/  @!P2 LDG.E.EL.U16 R32, [R8.64] ;  /* 0x000000060820a981 */ /* 0x000162000c2e1500 */
[----:B------:R-:W-:-:S05]  /*1810*/  HADD2.F32 R10, -RZ, R11.H0_H0 ;  /* 0x2000000bff0a7230 */ /* 0x000fca0000004100 */
[----:B------:R-:W-:Y:S01]  /*1820*/  FADD R35, R10, -R35 ;  /* 0x800000230a237221 */ /* 0x000fe20000000000 */
[----:B------:R-:W-:Y:S01]  /*1830*/  PRMT R10, RZ, 0x7610, R10 ;  /* 0x00007610ff0a7816 */ /* 0x000fe2000000000a */
[----:B0-----:R-:W-:Y:S01]  /*1840*/  IMAD.WIDE R8, R7, R3, c[0x0][0x178] ;  /* 0x00005e0007087625 */ /* 0x001fe200078e0203 */
[----:B------:R-:W-:Y:S01]  /*1850*/  FADD R36, R37, -R36 ;  /* 0x8000002425247221 */ /* 0x000fe20000000000 */
[----:B------:R-:W-:-:S03]  /*1860*/  PRMT R37, RZ, 0x7610, R37 ;  /* 0x00007610ff257816 */ /* 0x000fc60000000025 */
[----:B------:R0:W5:Y:S01]  /*1870*/  @!P2 LDG.E.EL.U16 R10, [R8.64] ;  /* 0x00000006080aa981 */ /* 0x000162000c2e1500 */
[----:B------:R-:W-:Y:S02]  /*1880*/  HADD2.F32 R11, -RZ, R11.H1_H1 ;  /* 0x3000000bff0b7230 */ /* 0x000fe40000004100 */
[----:B0-----:R-:W-:Y:S01]  /*1890*/  IMAD.WIDE R8, R7, R3, c[0x0][0x180] ;  /* 0x0000600007087625 */ /* 0x001fe200078e0203 */
[----:B------:R-:W-:-:S04]  /*18a0*/  PRMT R7, RZ, 0x7610, R7 ;  /* 0x00007610ff077816 */ /* 0x000fc80000000007 */
[----:B------:R0:W5:Y:S01]  /*18b0*/  @!P2 LDG.E.EL.U16 R37, [R8.64] ;  /* 0x000000060825a981 */ /* 0x000162000c2e1500 */
[----:B------:R-:W-:Y:S01]  /*18c0*/  FADD R24, R11, -R24 ;  /* 0x800000180b187221 */ /* 0x000fe20000000000 */
[----:B------:R-:W-:Y:S02]  /*18d0*/  PRMT R25, RZ, 0x7610, R25 ;  /* 0x00007610ff197816 */ /* 0x000fe40000000019 */
[----:B------:R-:W-:-:S04]  /*18e0*/  PRMT R11, RZ, 0x7610, R11 ;  /* 0x00007610ff0b7816 */ /* 0x000fc8000000000b */
[----:B------:R1:W5:Y:S01]  /*18f0*/  @!P2 LDG.E.EL.U16 R25, [R38.64] ;  /* 0x000000062619a981 */ /* 0x000362000c2e1500 */
[----:B0-----:R-:W-:-:S05]  /*1900*/  IMAD.WIDE R8, R6, R3, c[0x0][0x178] ;  /* 0x00005e0006087625 */ /* 0x001fca00078e0203 */
[----:B------:R0:W5:Y:S02]  /*1910*/  @!P2 LDG.E.EL.U16 R7, [R8.64] ;  /* 0x000000060807a981 */ /* 0x000164000c2e1500 */
[----:B0-----:R-:W-:-:S05]  /*1920*/  IMAD.WIDE R8, R6, R3, c[0x0][0x180] ;  /* 0x0000600006087625 */ /* 0x001fca00078e0203 */
[----:B------:R2:W5:Y:S01]  /*1930*/  @!P2 LDG.E.EL.U16 R11, [R8.64] ;  /* 0x00000006080ba981 */ /* 0x000562000c2e1500 */
[----:B-1----:R0:W1:Y:S08]  /*1940*/  MUFU.RSQ R39, R0 ;  /* 0x0000000000277308 */ /* 0x0020700000001400 */
[----:B------:R-:W0:Y:S08]  /*1950*/  MUFU.RSQ R2, R2 ;  /* 0x0000000200027308 */ /* 0x000e300000001400 */
[----:B------:R-:W0:Y:S08]  /*1960*/  MUFU.RSQ R23, R23 ;  /* 0x0000001700177308 */ /* 0x000e300000001400 */
[----:B------:R-:W0:Y:S08]  /*1970*/  MUFU.RSQ R21, R21 ;  /* 0x0000001500157308 */ /* 0x000e300000001400 */
[----:B------:R-:W-:Y:S08]  /*1980*/  MUFU.RSQ R22, R22 ;  /* 0x0000001600167308 */ /* 0x000ff00000001400 */
[----:B------:R-:W0:Y:S08]  /*1990*/  MUFU.RSQ R19, R19 ;  /* 0x0000001300137308 */ /* 0x000e300000001400 */
[----:B------:R-:W1:Y:S08]  /*19a0*/  MUFU.RSQ R41, R20 ;  /* 0x0000001400297308 */ /* 0x000e700000001400 */
[----:B------:R-:W1:Y:S01]  /*19b0*/  MUFU.RSQ R18, R18 ;  /* 0x0000001200127308 */ /* 0x000e620000001400 */
[----:B0-----:R-:W-:Y:S01]  /*19c0*/  HADD2.F32 R0, -RZ, R13.H0_H0 ;  /* 0x2000000dff007230 */ /* 0x001fe20000004100 */
[----:B-1----:R-:W-:Y:S01]  /*19d0*/  FMUL R16, R39, R16 ;  /* 0x0000001027107220 */ /* 0x002fe20000400000 */
[----:B------:R-:W-:Y:S01]  /*19e0*/  HADD2.F32 R17, -RZ, R17.H0_H0 ;  /* 0x20000011ff117230 */ /* 0x000fe20000004100 */
[----:B------:R-:W-:Y:S01]  /*19f0*/  FMUL R29, R2, R29 ;  /* 0x0000001d021d7220 */ /* 0x000fe20000400000 */
[----:B------:R-:W-:Y:S01]  /*1a00*/  HADD2.F32 R12, -RZ, R12.H0_H0 ;  /* 0x2000000cff0c7230 */ /* 0x000fe20000004100 */
[----:B------:R-:W-:Y:S01]  /*1a10*/  FMUL R30, R23, R30 ;  /* 0x0000001e171e7220 */ /* 0x000fe20000400000 */
[----:B------:R-:W-:Y:S01]  /*1a20*/  HADD2.F32 R15, -RZ, R15.H0_H0 ;  /* 0x2000000fff0f7230 */ /* 0x000fe20000004100 */
[----:B------:R-:W-:Y:S01]  /*1a30*/  FFMA R16, R0, R16, R17 ;  /* 0x0000001000107223 */ /* 0x000fe20000000011 */
[----:B------:R-:W-:Y:S01]  /*1a40*/  FMUL R34, R21, R34 ;  /* 0x0000002215227220 */ /* 0x000fe20000400000 */
[----:B------:R-:W-:Y:S01]  /*1a50*/  FMUL R36, R19, R36 ;  /* 0x0000002413247220 */ /* 0x000fe20000400000 */
[----:B------:R-:W-:Y:S01]  /*1a60*/  FMUL R33, R22, R33 ;  /* 0x0000002116217220 */ /* 0x000fe20000400000 */
[----:B------:R-:W-:Y:S01]  /*1a70*/  FMUL R24, R41, R24 ;  /* 0x0000001829187220 */ /* 0x000fe20000400000 */
[----:B------:R-:W-:Y:S01]  /*1a80*/  FMUL R18, R18, R35 ;  /* 0x0000002312127220 */ /* 0x000fe20000400000 */
[----:B--2---:R-:W-:Y:S01]  /*1a90*/  HADD2.F32 R9, -RZ, R5.H0_H0 ;  /* 0x20000005ff097230 */ /* 0x004fe20000004100 */
[----:B------:R-:W-:Y:S01]  /*1aa0*/  FFMA R5, R12, R30, R15 ;  /* 0x0000001e0c057223 */ /* 0x000fe2000000000f */
[----:B---3--:R-:W-:-:S05]  /*1ab0*/  HADD2.F32 R14, -RZ, R14.H0_H0 ;  /* 0x2000000eff0e7230 */ /* 0x008fca0000004100 */
[----:B------:R-:W-:Y:S01]  /*1ac0*/  FFMA R14, R9, R29, R14 ;  /* 0x0000001d090e7223 */ /* 0x000fe2000000000e */
[----:B------:R-:W-:Y:S01]  /*1ad0*/  F2FP.F16.F32.PACK_AB R16, R5, R16 ;  /* 0x000000100510723e */ /* 0x000fe200000000ff */
[----:B----4-:R-:W-:Y:S02]  /*1ae0*/  HADD2.F32 R26, -RZ, R26.H0_H0 ;  /* 0x2000001aff1a7230 */ /* 0x010fe40000004100 */
[----:B------:R-:W-:-:S04]  /*1af0*/  IMAD.WIDE R4, R4, R3, c[0x0][0x188] ;  /* 0x0000620004047625 */ /* 0x000fc800078e0203 */
[----:B-----5:R-:W-:-:S05]  /*1b00*/  HADD2.F32 R9, -RZ, R28.H0_H0 ;  /* 0x2000001cff097230 */ /* 0x020fca0000004100 */
[----:B------:R-:W-:Y:S01]  /*1b10*/  FFMA R9, R26, R34, R9 ;  /* 0x000000221a097223 */ /* 0x000fe20000000009 */
[----:B------:R-:W-:-:S04]  /*1b20*/  HADD2.F32 R0, -RZ, R27.H0_H0 ;  /* 0x2000001bff007230 */ /* 0x000fc80000004100 */
[----:B------:R-:W-:Y:S01]  /*1b30*/  F2FP.F16.F32.PACK_AB R17, R9, R14 ;  /* 0x0000000e0911723e */ /* 0x000fe200000000ff */
[----:B------:R-:W-:Y:S02]  /*1b40*/  HADD2.F32 R2, -RZ, R31.H0_H0 ;  /* 0x2000001fff027230 */ /* 0x000fe40000004100 */
[----:B------:R-:W-:-:S05]  /*1b50*/  HADD2.F32 R13, -RZ, R32.H0_H0 ;  /* 0x20000020ff0d7230 */ /* 0x000fca0000004100 */
[----:B------:R-:W-:Y:S01]  /*1b60*/  FFMA R13, R2, R36, R13 ;  /* 0x00000024020d7223 */ /* 0x000fe2000000000d */
[----:B------:R-:W-:Y:S02]  /*1b70*/  HADD2.F32 R10, -RZ, R10.H0_H0 ;  /* 0x2000000aff0a7230 */ /* 0x000fe40000004100 */
[----:B------:R-:W-:Y:S02]  /*1b80*/  HADD2.F32 R37, -RZ, R37.H0_H0 ;  /* 0x20000025ff257230 */ /* 0x000fe40000004100 */
[----:B------:R-:W-:-:S03]  /*1b90*/  HADD2.F32 R25, -RZ, R25.H0_H0 ;  /* 0x20000019ff197230 */ /* 0x000fc60000004100 */
[----:B------:R-:W-:Y:S01]  /*1ba0*/  FFMA R10, R10, R18, R37 ;  /* 0x000000120a0a7223 */ /* 0x000fe20000000025 */
[----:B------:R-:W-:Y:S01]  /*1bb0*/  HADD2.F32 R6, -RZ, R7.H0_H0 ;  /* 0x20000007ff067230 */ /* 0x000fe20000004100 */
[----:B------:R-:W-:Y:S01]  /*1bc0*/  FFMA R0, R25, R33, R0 ;  /* 0x0000002119007223 */ /* 0x000fe20000000000 */
[----:B------:R-:W-:-:S05]  /*1bd0*/  HADD2.F32 R11, -RZ, R11.H0_H0 ;  /* 0x2000000bff0b7230 */ /* 0x000fca0000004100 */
[----:B------:R-:W-:Y:S01]  /*1be0*/  FFMA R11, R6, R24, R11 ;  /* 0x00000018060b7223 */ /* 0x000fe2000000000b */
[----:B------:R-:W-:-:S04]  /*1bf0*/  F2FP.F16.F32.PACK_AB R18, R13, R0 ;  /* 0x000000000d12723e */ /* 0x000fc800000000ff */
[----:B------:R-:W-:Y:S01]  /*1c00*/  F2FP.F16.F32.PACK_AB R19, R11, R10 ;  /* 0x0000000a0b13723e */ /* 0x000fe200000000ff */
[----:B------:R-:W-:Y:S06]  /*1c10*/  @P2 EXIT ;  /* 0x000000000000294d */ /* 0x000fec0003800000 */
[----:B------:R-:W-:Y:S01]  /*1c20*/  STG.E.128 [R4.64], R16 ;  /* 0x0000001004007986 */ /* 0x000fe2000c101d06 */
[----:B------:R-:W-:Y:S05]  /*1c30*/  EXIT ;  /* 0x000000000000794d */ /* 0x000fea0003800000 */
.L_x_0:
[----:B------:R-:W-:-:S00]  /*1c40*/  BRA `(.L_x_0) ;  /* 0xfffffff000007947 */ /* 0x000fc0000383ffff */
[----:B------:R-:W-:-:S00]  /*1c50*/  NOP ;  /* 0x0000000000007918 */ /* 0x000fc00000000000 */
        /* <DEDUP_REMOVED lines=10> */
.L_x_1:


//--------------------- .nv.global.init           --------------------------
	.section	.nv.global.init,"aw",@progbits
.nv.global.init:
	.type		_$_str,@object
	.size		_$_str,(.L_0 - _$_str)
_$_str:
        /*0000*/ 	.byte	0x5f, 0x5f, 0x43, 0x55, 0x44, 0x41, 0x5f, 0x46, 0x54, 0x5a, 0x00
.L_0:
